	.headerflags	@"EF_CUDA_TEXMODE_UNIFIED EF_CUDA_64BIT_ADDRESS EF_CUDA_ACCELERATORS EF_CUDA_SM90 EF_CUDA_VIRTUAL_SM(EF_CUDA_SM90)"
	.elftype	@"ET_EXEC"


//--------------------- .nv.info                  --------------------------
	.section	.nv.info,"",@"SHT_CUDA_INFO"
	.align	4


	//----- nvinfo : EIATTR_REGCOUNT
	.align		4
        /*0000*/ 	.byte	0x04, 0x2f
        /*0002*/ 	.short	(.L_1 - .L_0)
	.align		4
.L_0:
        /*0004*/ 	.word	index@(triton_poi_fused_avg_pool2d_convolution_44)
        /*0008*/ 	.word	0x00000034


	//----- nvinfo : EIATTR_MIN_STACK_SIZE
	.align		4
.L_1:
        /*000c*/ 	.byte	0x04, 0x12
        /*000e*/ 	.short	(.L_3 - .L_2)
	.align		4
.L_2:
        /*0010*/ 	.word	index@(triton_poi_fused_avg_pool2d_convolution_44)
        /*0014*/ 	.word	0x00000000


	//----- nvinfo : EIATTR_FRAME_SIZE
	.align		4
.L_3:
        /*0018*/ 	.byte	0x04, 0x11
        /*001a*/ 	.short	(.L_5 - .L_4)
	.align		4
.L_4:
        /*001c*/ 	.word	index@(triton_poi_fused_avg_pool2d_convolution_44)
        /*0020*/ 	.word	0x00000000


	//----- nvinfo : EIATTR_MIN_STACK_SIZE
	.align		4
.L_5:
        /*0024*/ 	.byte	0x04, 0x12
        /*0026*/ 	.short	(.L_7 - .L_6)
	.align		4
.L_6:
        /*0028*/ 	.word	index@(triton_poi_fused_avg_pool2d_convolution_44)
        /*002c*/ 	.word	0x00000000
.L_7:


//--------------------- .nv.info.triton_poi_fused_avg_pool2d_convolution_44 --------------------------
	.section	.nv.info.triton_poi_fused_avg_pool2d_convolution_44,"",@"SHT_CUDA_INFO"
	.sectionflags	@""
	.align	4


	//----- nvinfo : EIATTR_CUDA_API_VERSION
	.align		4
        /*0000*/ 	.byte	0x04, 0x37
        /*0002*/ 	.short	(.L_9 - .L_8)
.L_8:
        /*0004*/ 	.word	0x0000007c


	//----- nvinfo : EIATTR_KPARAM_INFO
	.align		4
.L_9:
        /*0008*/ 	.byte	0x04, 0x17
        /*000a*/ 	.short	(.L_11 - .L_10)
.L_10:
        /*000c*/ 	.word	0x00000000
        /*0010*/ 	.short	0x0006
        /*0012*/ 	.short	0x002c
        /*0014*/ 	.byte	0x00, 0xf0, 0x11, 0x00


	//----- nvinfo : EIATTR_KPARAM_INFO
	.align		4
.L_11:
        /*0018*/ 	.byte	0x04, 0x17
        /*001a*/ 	.short	(.L_13 - .L_12)
.L_12:
        /*001c*/ 	.word	0x00000000
        /*0020*/ 	.short	0x0005
        /*0022*/ 	.short	0x0028
        /*0024*/ 	.byte	0x00, 0xf0, 0x11, 0x00


	//----- nvinfo : EIATTR_KPARAM_INFO
	.align		4
.L_13:
        /*0028*/ 	.byte	0x04, 0x17
        /*002a*/ 	.short	(.L_15 - .L_14)
.L_14:
        /*002c*/ 	.word	0x00000000
        /*0030*/ 	.short	0x0004
        /*0032*/ 	.short	0x0020
        /*0034*/ 	.byte	0x00, 0xf4, 0x21, 0x00


	//----- nvinfo : EIATTR_KPARAM_INFO
	.align		4
.L_15:
        /*0038*/ 	.byte	0x04, 0x17
        /*003a*/ 	.short	(.L_17 - .L_16)
.L_16:
        /*003c*/ 	.word	0x00000000
        /*0040*/ 	.short	0x0003
        /*0042*/ 	.short	0x0018
        /*0044*/ 	.byte	0x00, 0xf4, 0x21, 0x00


	//----- nvinfo : EIATTR_KPARAM_INFO
	.align		4
.L_17:
        /*0048*/ 	.byte	0x04, 0x17
        /*004a*/ 	.short	(.L_19 - .L_18)
.L_18:
        /*004c*/ 	.word	0x00000000
        /*0050*/ 	.short	0x0002
        /*0052*/ 	.short	0x0010
        /*0054*/ 	.byte	0x00, 0xf4, 0x21, 0x00


	//----- nvinfo : EIATTR_KPARAM_INFO
	.align		4
.L_19:
        /*0058*/ 	.byte	0x04, 0x17
        /*005a*/ 	.short	(.L_21 - .L_20)
.L_20:
        /*005c*/ 	.word	0x00000000
        /*0060*/ 	.short	0x0001
        /*0062*/ 	.short	0x0008
        /*0064*/ 	.byte	0x00, 0xf4, 0x21, 0x00


	//----- nvinfo : EIATTR_KPARAM_INFO
	.align		4
.L_21:
        /*0068*/ 	.byte	0x04, 0x17
        /*006a*/ 	.short	(.L_23 - .L_22)
.L_22:
        /*006c*/ 	.word	0x00000000
        /*0070*/ 	.short	0x0000
        /*0072*/ 	.short	0x0000
        /*0074*/ 	.byte	0x00, 0xf4, 0x21, 0x00


	//----- nvinfo : EIATTR_SPARSE_MMA_MASK
	.align		4
.L_23:
        /*0078*/ 	.byte	0x03, 0x50
        /*007a*/ 	.short	0x0000


	//----- nvinfo : EIATTR_MAXREG_COUNT
	.align		4
        /*007c*/ 	.byte	0x03, 0x1b
        /*007e*/ 	.short	0x00ff


	//----- nvinfo : EIATTR_EXIT_INSTR_OFFSETS
	.align		4
        /*0080*/ 	.byte	0x04, 0x1c
        /*0082*/ 	.short	(.L_25 - .L_24)


	//   ....[0]....
.L_24:
        /*0084*/ 	.word	0x00002400


	//   ....[1]....
        /*0088*/ 	.word	0x00002440


	//----- nvinfo : EIATTR_REQNTID
	.align		4
.L_25:
        /*008c*/ 	.byte	0x04, 0x10
        /*008e*/ 	.short	(.L_27 - .L_26)
.L_26:
        /*0090*/ 	.word	0x00000080
        /*0094*/ 	.word	0x00000001
        /*0098*/ 	.word	0x00000001


	//----- nvinfo : EIATTR_CBANK_PARAM_SIZE
	.align		4
.L_27:
        /*009c*/ 	.byte	0x03, 0x19
        /*009e*/ 	.short	0x0030


	//----- nvinfo : EIATTR_PARAM_CBANK
	.align		4
        /*00a0*/ 	.byte	0x04, 0x0a
        /*00a2*/ 	.short	(.L_29 - .L_28)
	.align		4
.L_28:
        /*00a4*/ 	.word	index@(.nv.constant0.triton_poi_fused_avg_pool2d_convolution_44)
        /*00a8*/ 	.short	0x0210
        /*00aa*/ 	.short	0x0030


	//----- nvinfo : EIATTR_SW_WAR
	.align		4
.L_29:
        /*00ac*/ 	.byte	0x04, 0x36
        /*00ae*/ 	.short	(.L_31 - .L_30)
.L_30:
        /*00b0*/ 	.word	0x00000008
.L_31:


//--------------------- .nv.callgraph             --------------------------
	.section	.nv.callgraph,"",@"SHT_CUDA_CALLGRAPH"
	.align	4
	.sectionentsize	8
	.align		4
        /*0000*/ 	.word	0x00000000
	.align		4
        /*0004*/ 	.word	0xffffffff
	.align		4
        /*0008*/ 	.word	0x00000000
	.align		4
        /*000c*/ 	.word	0xfffffffe
	.align		4
        /*0010*/ 	.word	0x00000000
	.align		4
        /*0014*/ 	.word	0xfffffffd
	.align		4
        /*0018*/ 	.word	0x00000000
	.align		4
        /*001c*/ 	.word	0xfffffffc


//--------------------- .text.triton_poi_fused_avg_pool2d_convolution_44 --------------------------
	.section	.text.triton_poi_fused_avg_pool2d_convolution_44,"ax",@progbits
	.sectionflags	@"SHF_BARRIERS=1"
	.align	128
        .global         triton_poi_fused_avg_pool2d_convolution_44
        .type           triton_poi_fused_avg_pool2d_convolution_44,@function
        .size           triton_poi_fused_avg_pool2d_convolution_44,(.L_x_1 - triton_poi_fused_avg_pool2d_convolution_44)
        .other          triton_poi_fused_avg_pool2d_convolution_44,@"STO_CUDA_ENTRY STV_DEFAULT"
triton_poi_fused_avg_pool2d_convolution_44:
.text.triton_poi_fused_avg_pool2d_convolution_44:
[----:B------:R-:W0:Y:S01]  /*0000*/  LDC R1, c[0x0][0x28] ;  /* 0x00000a00ff017b82 */ /* 0x000e220000000800 */
[----:B------:R-:W1:Y:S07]  /*0010*/  S2R R0, SR_CTAID.X ;  /* 0x0000000000007919 */ /* 0x000e6e0000002500 */
[----:B------:R-:W2:Y:S01]  /*0020*/  LDC.64 R24, c[0x0][0x210] ;  /* 0x00008400ff187b82 */ /* 0x000ea20000000a00 */
[----:B------:R-:W-:Y:S02]  /*0030*/  CS2R R16, SRZ ;  /* 0x0000000000107805 */ /* 0x000fe4000001ff00 */
[----:B------:R-:W-:Y:S01]  /*0040*/  CS2R R20, SRZ ;  /* 0x0000000000147805 */ /* 0x000fe2000001ff00 */
[----:B------:R-:W3:Y:S01]  /*0050*/  S2R R30, SR_TID.X ;  /* 0x00000000001e7919 */ /* 0x000ee20000002100 */
[----:B------:R-:W-:Y:S01]  /*0060*/  ULDC.64 UR6, c[0x0][0x208] ;  /* 0x0000820000067ab9 */ /* 0x000fe20000000a00 */
[----:B------:R-:W-:Y:S01]  /*0070*/  CS2R R22, SRZ ;  /* 0x0000000000167805 */ /* 0x000fe2000001ff00 */
[----:B------:R-:W4:Y:S01]  /*0080*/  S2R R37, SR_CTAID.Y ;  /* 0x0000000000257919 */ /* 0x000f220000002600 */
[----:B-1----:R-:W-:Y:S01]  /*0090*/  IMAD.SHL.U32 R35, R0, 0x40, RZ ;  /* 0x0000004000237824 */ /* 0x002fe200078e00ff */
[----:B------:R-:W-:Y:S01]  /*00a0*/  SHF.R.S32.HI R13, RZ, 0x19, R0 ;  /* 0x00000019ff0d7819 */ /* 0x000fe20000011400 */
[----:B---3--:R-:W-:-:S03]  /*00b0*/  IMAD.SHL.U32 R28, R30, 0x4, RZ ;  /* 0x000000041e1c7824 */ /* 0x008fc600078e00ff */
[----:B------:R-:W-:Y:S02]  /*00c0*/  SGXT R13, R13, 0x1 ;  /* 0x000000010d0d781a */ /* 0x000fe40000000200 */
[----:B------:R-:W-:Y:S01]  /*00d0*/  SHF.R.U32.HI R2, RZ, 0x4, R30 ;  /* 0x00000004ff027819 */ /* 0x000fe2000001161e */
[----:B----4-:R-:W-:Y:S01]  /*00e0*/  IMAD.SHL.U32 R37, R37, 0x10, RZ ;  /* 0x0000001025257824 */ /* 0x010fe200078e00ff */
[----:B------:R-:W-:Y:S02]  /*00f0*/  LOP3.LUT R0, R35, 0x3c, R28, 0xf8, !PT ;  /* 0x0000003c23007812 */ /* 0x000fe400078ef81c */
[----:B------:R-:W-:Y:S02]  /*0100*/  SGXT.U32 R2, R2, 0x3 ;  /* 0x000000030202781a */ /* 0x000fe40000000000 */
[----:B------:R-:W-:Y:S01]  /*0110*/  LEA.HI R26, R13, R0, RZ, 0x3 ;  /* 0x000000000d1a7211 */ /* 0x000fe200078f18ff */
[C---:B------:R-:W-:Y:S01]  /*0120*/  VIADD R38, R0.reuse, 0xfffffff8 ;  /* 0xfffffff800267836 */ /* 0x040fe20000000000 */
[----:B------:R-:W-:-:S02]  /*0130*/  LOP3.LUT R6, R0, 0x2, RZ, 0xfc, !PT ;  /* 0x0000000200067812 */ /* 0x000fc400078efcff */
[----:B------:R-:W-:Y:S02]  /*0140*/  LOP3.LUT R3, R26, 0xfffffff8, RZ, 0xc0, !PT ;  /* 0xfffffff81a037812 */ /* 0x000fe400078ec0ff */
[----:B------:R-:W-:Y:S02]  /*0150*/  LEA.HI R5, R13, R6, RZ, 0x3 ;  /* 0x000000060d057211 */ /* 0x000fe400078f18ff */
[----:B------:R-:W-:Y:S02]  /*0160*/  IADD3 R4, R0, -R3, RZ ;  /* 0x8000000300047210 */ /* 0x000fe40007ffe0ff */
[----:B------:R-:W-:Y:S02]  /*0170*/  LOP3.LUT R5, R5, 0xfffffff8, RZ, 0xc0, !PT ;  /* 0xfffffff805057812 */ /* 0x000fe400078ec0ff */
[----:B------:R-:W-:Y:S01]  /*0180*/  LOP3.LUT R2, R37, R2, RZ, 0xfc, !PT ;  /* 0x0000000225027212 */ /* 0x000fe200078efcff */
[C---:B------:R-:W-:Y:S01]  /*0190*/  VIADD R3, R4.reuse, 0x1 ;  /* 0x0000000104037836 */ /* 0x040fe20000000000 */
[----:B------:R-:W-:Y:S01]  /*01a0*/  ISETP.GT.AND P1, PT, R4, -0x1, PT ;  /* 0xffffffff0400780c */ /* 0x000fe20003f24270 */
[----:B------:R-:W-:Y:S01]  /*01b0*/  IMAD.IADD R6, R6, 0x1, -R5 ;  /* 0x0000000106067824 */ /* 0x000fe200078e0a05 */
[----:B------:R-:W-:Y:S01]  /*01c0*/  SHF.L.U32 R5, R2, 0x6, RZ ;  /* 0x0000000602057819 */ /* 0x000fe200000006ff */
[----:B------:R-:W-:Y:S01]  /*01d0*/  VIADD R2, R0, 0xfffffff9 ;  /* 0xfffffff900027836 */ /* 0x000fe20000000000 */
[----:B------:R-:W-:-:S02]  /*01e0*/  ISETP.GE.U32.AND P5, PT, R38, 0x38, PT ;  /* 0x000000382600780c */ /* 0x000fc40003fa6070 */
[----:B------:R-:W-:Y:S01]  /*01f0*/  ISETP.LT.AND P0, PT, R3, 0x8, P1 ;  /* 0x000000080300780c */ /* 0x000fe20000f01270 */
[C---:B------:R-:W-:Y:S01]  /*0200*/  IMAD.IADD R9, R5.reuse, 0x1, R2 ;  /* 0x0000000105097824 */ /* 0x040fe200078e0202 */
[----:B------:R-:W-:Y:S02]  /*0210*/  LOP3.LUT R3, R5, 0x200, RZ, 0xfc, !PT ;  /* 0x0000020005037812 */ /* 0x000fe400078efcff */
[----:B------:R-:W-:Y:S01]  /*0220*/  ISETP.GT.AND P2, PT, R6, RZ, !P5 ;  /* 0x000000ff0600720c */ /* 0x000fe20006f44270 */
[----:B--2---:R-:W-:Y:S01]  /*0230*/  IMAD.WIDE R8, R9, 0x4, R24 ;  /* 0x0000000409087825 */ /* 0x004fe200078e0218 */
[----:B------:R-:W-:-:S03]  /*0240*/  ISETP.LT.U32.AND P3, PT, R38, 0x38, P0 ;  /* 0x000000382600780c */ /* 0x000fc60000761070 */
[----:B------:R-:W-:Y:S01]  /*0250*/  IMAD.IADD R11, R3, 0x1, R2 ;  /* 0x00000001030b7824 */ /* 0x000fe200078e0202 */
[----:B------:R-:W-:-:S03]  /*0260*/  LOP3.LUT R2, R0, 0x3, RZ, 0xfc, !PT ;  /* 0x0000000300027812 */ /* 0x000fc600078efcff */
[----:B------:R-:W-:Y:S01]  /*0270*/  IMAD.WIDE R10, R11, 0x4, R24 ;  /* 0x000000040b0a7825 */ /* 0x000fe200078e0218 */
[----:B------:R-:W-:Y:S02]  /*0280*/  LOP3.LUT R7, R0, 0x1, RZ, 0xfc, !PT ;  /* 0x0000000100077812 */ /* 0x000fe400078efcff */
[C---:B------:R-:W-:Y:S01]  /*0290*/  LEA.HI R12, R13.reuse, R2, RZ, 0x3 ;  /* 0x000000020d0c7211 */ /* 0x040fe200078f18ff */
[----:B------:R-:W2:Y:S01]  /*02a0*/  @P2 LDG.E.EL R16, desc[UR6][R8.64] ;  /* 0x0000000608102981 */ /* 0x000ea2000c2e1900 */
[----:B------:R-:W-:-:S03]  /*02b0*/  LEA.HI R13, R13, R7, RZ, 0x3 ;  /* 0x000000070d0d7211 */ /* 0x000fc600078f18ff */
[----:B------:R-:W3:Y:S01]  /*02c0*/  @P2 LDG.E.EL R20, desc[UR6][R10.64] ;  /* 0x000000060a142981 */ /* 0x000ee2000c2e1900 */
[----:B------:R-:W-:Y:S02]  /*02d0*/  LOP3.LUT R15, R12, 0xfffffff8, RZ, 0xc0, !PT ;  /* 0xfffffff80c0f7812 */ /* 0x000fe400078ec0ff */
[----:B------:R-:W-:Y:S01]  /*02e0*/  LOP3.LUT R12, R13, 0xfffffff8, RZ, 0xc0, !PT ;  /* 0xfffffff80d0c7812 */ /* 0x000fe200078ec0ff */
[----:B------:R-:W4:Y:S01]  /*02f0*/  @P3 LDG.E.EL R21, desc[UR6][R8.64] ;  /* 0x0000000608153981 */ /* 0x000f22000c2e1900 */
[----:B------:R-:W-:-:S03]  /*0300*/  IADD3 R2, R2, -R15, RZ ;  /* 0x8000000f02027210 */ /* 0x000fc60007ffe0ff */
[----:B------:R1:W5:Y:S01]  /*0310*/  @P3 LDG.E.EL R22, desc[UR6][R10.64] ;  /* 0x000000060a163981 */ /* 0x000362000c2e1900 */
[----:B------:R-:W-:Y:S01]  /*0320*/  VIADD R14, R0, 0xfffffffa ;  /* 0xfffffffa000e7836 */ /* 0x000fe20000000000 */
[----:B------:R-:W-:Y:S01]  /*0330*/  ISETP.GT.AND P4, PT, R2, RZ, !P5 ;  /* 0x000000ff0200720c */ /* 0x000fe20006f84270 */
[----:B------:R-:W-:Y:S01]  /*0340*/  IMAD.IADD R7, R7, 0x1, -R12 ;  /* 0x0000000107077824 */ /* 0x000fe200078e0a0c */
[----:B------:R-:W-:Y:S01]  /*0350*/  CS2R R18, SRZ ;  /* 0x0000000000127805 */ /* 0x000fe2000001ff00 */
[----:B------:R-:W-:Y:S01]  /*0360*/  IMAD.MOV.U32 R31, RZ, RZ, RZ ;  /* 0x000000ffff1f7224 */ /* 0x000fe200078e00ff */
[----:B------:R-:W-:Y:S02]  /*0370*/  IADD3 R13, R3, R14, RZ ;  /* 0x0000000e030d7210 */ /* 0x000fe40007ffe0ff */
[----:B------:R-:W-:Y:S01]  /*0380*/  ISETP.LT.U32.AND P6, PT, R7, 0x7, !P5 ;  /* 0x000000070700780c */ /* 0x000fe20006fc1070 */
[----:B-1----:R-:W-:Y:S02]  /*0390*/  IMAD.IADD R11, R5, 0x1, R14 ;  /* 0x00000001050b7824 */ /* 0x002fe400078e020e */
[----:B------:R-:W-:-:S04]  /*03a0*/  IMAD.WIDE R12, R13, 0x4, R24 ;  /* 0x000000040d0c7825 */ /* 0x000fc800078e0218 */
[----:B------:R-:W-:Y:S01]  /*03b0*/  IMAD.WIDE R10, R11, 0x4, R24 ;  /* 0x000000040b0a7825 */ /* 0x000fe200078e0218 */
[----:B------:R-:W5:Y:S04]  /*03c0*/  @P4 LDG.E.EL R23, desc[UR6][R12.64] ;  /* 0x000000060c174981 */ /* 0x000f68000c2e1900 */
[----:B------:R-:W5:Y:S04]  /*03d0*/  @P4 LDG.E.EL R17, desc[UR6][R10.64] ;  /* 0x000000060a114981 */ /* 0x000f68000c2e1900 */
[----:B------:R-:W5:Y:S04]  /*03e0*/  @P6 LDG.E.EL R18, desc[UR6][R10.64] ;  /* 0x000000060a126981 */ /* 0x000f68000c2e1900 */
[----:B------:R1:W5:Y:S01]  /*03f0*/  @P6 LDG.E.EL R31, desc[UR6][R12.64] ;  /* 0x000000060c1f6981 */ /* 0x000362000c2e1900 */
[----:B------:R-:W-:Y:S01]  /*0400*/  IADD3 R33, R3, R38, RZ ;  /* 0x0000002603217210 */ /* 0x000fe20007ffe0ff */
[----:B------:R-:W-:-:S02]  /*0410*/  IMAD.IADD R41, R5, 0x1, R38 ;  /* 0x0000000105297824 */ /* 0x000fc400078e0226 */
[----:B------:R-:W-:Y:S02]  /*0420*/  IMAD.MOV.U32 R27, RZ, RZ, RZ ;  /* 0x000000ffff1b7224 */ /* 0x000fe400078e00ff */
[----:B------:R-:W-:-:S04]  /*0430*/  IMAD.WIDE R40, R41, 0x4, R24 ;  /* 0x0000000429287825 */ /* 0x000fc800078e0218 */
[----:B------:R-:W-:Y:S01]  /*0440*/  IMAD.WIDE R32, R33, 0x4, R24 ;  /* 0x0000000421207825 */ /* 0x000fe200078e0218 */
[----:B-1----:R-:W-:Y:S02]  /*0450*/  CS2R R12, SRZ ;  /* 0x00000000000c7805 */ /* 0x002fe4000001ff00 */
[----:B------:R-:W-:Y:S02]  /*0460*/  CS2R R14, SRZ ;  /* 0x00000000000e7805 */ /* 0x000fe4000001ff00 */
[----:B------:R-:W-:Y:S02]  /*0470*/  CS2R R8, SRZ ;  /* 0x0000000000087805 */ /* 0x000fe4000001ff00 */
[----:B0-----:R-:W-:Y:S01]  /*0480*/  CS2R R10, SRZ ;  /* 0x00000000000a7805 */ /* 0x001fe2000001ff00 */
[----:B------:R-:W-:Y:S01]  /*0490*/  VIADD R34, R0, 0xfffffff7 ;  /* 0xfffffff700227836 */ /* 0x000fe20000000000 */
[----:B------:R-:W-:-:S03]  /*04a0*/  HFMA2.MMA R29, -RZ, RZ, 0, 0 ;  /* 0x00000000ff1d7435 */ /* 0x000fc600000001ff */
[--C-:B------:R-:W-:Y:S02]  /*04b0*/  IMAD.IADD R43, R5, 0x1, R34.reuse ;  /* 0x00000001052b7824 */ /* 0x100fe400078e0222 */
[----:B------:R-:W-:Y:S02]  /*04c0*/  IMAD.IADD R39, R3, 0x1, R34 ;  /* 0x0000000103277824 */ /* 0x000fe400078e0222 */
[----:B------:R-:W-:Y:S01]  /*04d0*/  IMAD.WIDE R42, R43, 0x4, R24 ;  /* 0x000000042b2a7825 */ /* 0x000fe200078e0218 */
[----:B--2---:R-:W-:Y:S02]  /*04e0*/  SEL R16, R16, RZ, P2 ;  /* 0x000000ff10107207 */ /* 0x004fe40001000000 */
[----:B---3--:R-:W-:Y:S02]  /*04f0*/  SEL R20, R20, RZ, P2 ;  /* 0x000000ff14147207 */ /* 0x008fe40001000000 */
[----:B------:R-:W-:Y:S02]  /*0500*/  ISETP.GT.AND P2, PT, R7, RZ, !P5 ;  /* 0x000000ff0700720c */ /* 0x000fe40006f44270 */
[----:B----4-:R-:W-:-:S02]  /*0510*/  SEL R21, R21, RZ, P3 ;  /* 0x000000ff15157207 */ /* 0x010fc40001800000 */
[----:B-----5:R-:W-:Y:S02]  /*0520*/  SEL R22, R22, RZ, P3 ;  /* 0x000000ff16167207 */ /* 0x020fe40001800000 */
[----:B------:R-:W-:-:S07]  /*0530*/  ISETP.LT.U32.AND P3, PT, R38, 0x38, P1 ;  /* 0x000000382600780c */ /* 0x000fce0000f61070 */
[----:B------:R-:W2:Y:S04]  /*0540*/  @P2 LDG.E.EL R19, desc[UR6][R40.64] ;  /* 0x0000000628132981 */ /* 0x000ea8000c2e1900 */
[----:B------:R-:W3:Y:S04]  /*0550*/  @P2 LDG.E.EL R27, desc[UR6][R32.64] ;  /* 0x00000006201b2981 */ /* 0x000ee8000c2e1900 */
[----:B------:R0:W4:Y:S04]  /*0560*/  @P3 LDG.E.EL.128 R12, desc[UR6][R32.64] ;  /* 0x00000006200c3981 */ /* 0x000128000c2e1d00 */
[----:B------:R1:W5:Y:S01]  /*0570*/  @P3 LDG.E.EL.128 R8, desc[UR6][R40.64] ;  /* 0x0000000628083981 */ /* 0x000362000c2e1d00 */
[----:B------:R-:W-:-:S02]  /*0580*/  SEL R23, R23, RZ, P4 ;  /* 0x000000ff17177207 */ /* 0x000fc40002000000 */
[----:B------:R-:W-:Y:S02]  /*0590*/  SEL R17, R17, RZ, P4 ;  /* 0x000000ff11117207 */ /* 0x000fe40002000000 */
[----:B------:R-:W-:Y:S02]  /*05a0*/  ISETP.GT.AND P4, PT, R4, RZ, PT ;  /* 0x000000ff0400720c */ /* 0x000fe40003f84270 */
[----:B------:R-:W-:Y:S02]  /*05b0*/  SEL R18, R18, RZ, P6 ;  /* 0x000000ff12127207 */ /* 0x000fe40003000000 */
[----:B------:R-:W-:Y:S02]  /*05c0*/  SEL R31, R31, RZ, P6 ;  /* 0x000000ff1f1f7207 */ /* 0x000fe40003000000 */
[----:B------:R-:W-:Y:S01]  /*05d0*/  ISETP.LT.U32.AND P6, PT, R38, 0x38, P4 ;  /* 0x000000382600780c */ /* 0x000fe200027c1070 */
[----:B0-----:R-:W-:Y:S02]  /*05e0*/  IMAD.MOV.U32 R33, RZ, RZ, RZ ;  /* 0x000000ffff217224 */ /* 0x001fe400078e00ff */
[----:B-1----:R-:W-:-:S10]  /*05f0*/  IMAD.WIDE R40, R39, 0x4, R24 ;  /* 0x0000000427287825 */ /* 0x002fd400078e0218 */
[----:B------:R-:W5:Y:S04]  /*0600*/  @P6 LDG.E.EL R29, desc[UR6][R42.64] ;  /* 0x000000062a1d6981 */ /* 0x000f68000c2e1900 */
[----:B------:R0:W5:Y:S01]  /*0610*/  @P6 LDG.E.EL R33, desc[UR6][R40.64] ;  /* 0x0000000628216981 */ /* 0x000162000c2e1900 */
[----:B------:R-:W-:Y:S02]  /*0620*/  VIADD R34, R6, 0x1 ;  /* 0x0000000106227836 */ /* 0x000fe40000000000 */
[----:B0-----:R-:W-:-:S04]  /*0630*/  VIADD R40, R0, 0xfffffffb ;  /* 0xfffffffb00287836 */ /* 0x001fc80000000000 */
[----:B------:R-:W-:Y:S01]  /*0640*/  IMAD.IADD R43, R3, 0x1, R40 ;  /* 0x00000001032b7824 */ /* 0x000fe200078e0228 */
[----:B------:R-:W-:-:S03]  /*0650*/  SHF.R.U32.HI R30, RZ, 0x2, R30 ;  /* 0x00000002ff1e7819 */ /* 0x000fc6000001161e */
[----:B------:R-:W-:-:S04]  /*0660*/  IMAD.WIDE R42, R43, 0x4, R24 ;  /* 0x000000042b2a7825 */ /* 0x000fc800078e0218 */
[----:B------:R-:W-:Y:S01]  /*0670*/  IMAD.MOV.U32 R41, RZ, RZ, RZ ;  /* 0x000000ffff297224 */ /* 0x000fe200078e00ff */
[----:B------:R-:W-:Y:S01]  /*0680*/  LOP3.LUT R28, R37, 0xc, R28, 0xf8, !PT ;  /* 0x0000000c251c7812 */ /* 0x000fe200078ef81c */
[----:B------:R-:W-:Y:S01]  /*0690*/  VIADD R46, R0, 0xffffffff ;  /* 0xffffffff002e7836 */ /* 0x000fe20000000000 */
[----:B--2---:R-:W-:Y:S02]  /*06a0*/  SEL R19, R19, RZ, P2 ;  /* 0x000000ff13137207 */ /* 0x004fe40001000000 */
[----:B---3--:R-:W-:Y:S02]  /*06b0*/  SEL R32, R27, RZ, P2 ;  /* 0x000000ff1b207207 */ /* 0x008fe40001000000 */
[----:B------:R-:W-:Y:S02]  /*06c0*/  ISETP.GE.AND P2, PT, R34, 0x8, PT ;  /* 0x000000082200780c */ /* 0x000fe40003f46270 */
[----:B----4-:R-:W-:Y:S02]  /*06d0*/  SEL R39, R13, RZ, P3 ;  /* 0x000000ff0d277207 */ /* 0x010fe40001800000 */
[----:B------:R-:W-:-:S02]  /*06e0*/  ISETP.GT.AND P2, PT, R6, -0x1, !P2 ;  /* 0xffffffff0600780c */ /* 0x000fc40005744270 */
[----:B-----5:R-:W-:Y:S02]  /*06f0*/  SEL R34, R9, RZ, P3 ;  /* 0x000000ff09227207 */ /* 0x020fe40001800000 */
[----:B------:R-:W-:Y:S02]  /*0700*/  SEL R13, R14, RZ, P3 ;  /* 0x000000ff0e0d7207 */ /* 0x000fe40001800000 */
[----:B------:R-:W-:Y:S02]  /*0710*/  SEL R9, R10, RZ, P3 ;  /* 0x000000ff0a097207 */ /* 0x000fe40001800000 */
[----:B------:R-:W-:Y:S02]  /*0720*/  SEL R36, R11, RZ, P3 ;  /* 0x000000ff0b247207 */ /* 0x000fe40001800000 */
[----:B------:R-:W-:Y:S02]  /*0730*/  SEL R8, R8, RZ, P3 ;  /* 0x000000ff08087207 */ /* 0x000fe40001800000 */
[----:B------:R-:W-:-:S02]  /*0740*/  SEL R12, R12, RZ, P3 ;  /* 0x000000ff0c0c7207 */ /* 0x000fc40001800000 */
[----:B------:R-:W-:Y:S02]  /*0750*/  SEL R14, R15, RZ, P3 ;  /* 0x000000ff0f0e7207 */ /* 0x000fe40001800000 */
[----:B------:R-:W-:Y:S02]  /*0760*/  ISETP.LT.U32.AND P3, PT, R38, 0x38, P2 ;  /* 0x000000382600780c */ /* 0x000fe40001761070 */
[----:B------:R-:W-:Y:S02]  /*0770*/  IADD3 R27, R2, 0x1, RZ ;  /* 0x00000001021b7810 */ /* 0x000fe40007ffe0ff */
[----:B------:R-:W-:Y:S01]  /*0780*/  IADD3 R11, R5, R40, RZ ;  /* 0x00000028050b7210 */ /* 0x000fe20007ffe0ff */
[----:B------:R-:W-:Y:S01]  /*0790*/  IMAD.MOV.U32 R40, RZ, RZ, RZ ;  /* 0x000000ffff287224 */ /* 0x000fe200078e00ff */
[----:B------:R-:W-:Y:S01]  /*07a0*/  ISETP.LT.U32.AND P5, PT, R27, 0x8, !P5 ;  /* 0x000000081b00780c */ /* 0x000fe20006fa1070 */
[----:B------:R-:W-:Y:S02]  /*07b0*/  VIADD R38, R0, 0xfffffffc ;  /* 0xfffffffc00267836 */ /* 0x000fe40000000000 */
[----:B------:R-:W-:-:S04]  /*07c0*/  IMAD.WIDE R10, R11, 0x4, R24 ;  /* 0x000000040b0a7825 */ /* 0x000fc800078e0218 */
[----:B------:R0:W2:Y:S01]  /*07d0*/  @P3 LDG.E.EL R40, desc[UR6][R42.64] ;  /* 0x000000062a283981 */ /* 0x0000a2000c2e1900 */
[----:B------:R-:W-:Y:S02]  /*07e0*/  IMAD.IADD R45, R5, 0x1, R38 ;  /* 0x00000001052d7824 */ /* 0x000fe400078e0226 */
[----:B------:R-:W-:Y:S01]  /*07f0*/  IMAD.MOV.U32 R15, RZ, RZ, RZ ;  /* 0x000000ffff0f7224 */ /* 0x000fe200078e00ff */
[----:B------:R1:W3:Y:S01]  /*0800*/  @P3 LDG.E.EL R41, desc[UR6][R10.64] ;  /* 0x000000060a293981 */ /* 0x0002e2000c2e1900 */
[----:B------:R-:W-:Y:S01]  /*0810*/  IMAD.WIDE R44, R45, 0x4, R24 ;  /* 0x000000042d2c7825 */ /* 0x000fe200078e0218 */
[----:B0-----:R-:W-:-:S03]  /*0820*/  SGXT.U32 R42, R30, 0x5 ;  /* 0x000000051e2a781a */ /* 0x001fc60000000000 */
[----:B------:R-:W-:Y:S01]  /*0830*/  VIADD R30, R0, 0x7 ;  /* 0x00000007001e7836 */ /* 0x000fe20000000000 */
[----:B------:R-:W-:Y:S01]  /*0840*/  SEL R37, R29, RZ, P6 ;  /* 0x000000ff1d257207 */ /* 0x000fe20003000000 */
[----:B------:R0:W4:Y:S01]  /*0850*/  @P5 LDG.E.EL R15, desc[UR6][R44.64] ;  /* 0x000000062c0f5981 */ /* 0x000122000c2e1900 */
[----:B------:R-:W-:Y:S02]  /*0860*/  SEL R43, R33, RZ, P6 ;  /* 0x000000ff212b7207 */ /* 0x000fe40003000000 */
[----:B-1----:R-:W-:Y:S02]  /*0870*/  IADD3 R11, R3, R38, RZ ;  /* 0x00000026030b7210 */ /* 0x002fe40007ffe0ff */
[----:B------:R-:W-:Y:S01]  /*0880*/  ISETP.LT.U32.AND P6, PT, R30, 0x47, P4 ;  /* 0x000000471e00780c */ /* 0x000fe200027c1070 */
[----:B------:R-:W-:Y:S01]  /*0890*/  IMAD.MOV.U32 R38, RZ, RZ, RZ ;  /* 0x000000ffff267224 */ /* 0x000fe200078e00ff */
[----:B------:R-:W-:Y:S01]  /*08a0*/  LOP3.LUT R29, R35, R42, RZ, 0xfc, !PT ;  /* 0x0000002a231d7212 */ /* 0x000fe200078efcff */
[----:B------:R-:W-:Y:S01]  /*08b0*/  IMAD.WIDE R10, R11, 0x4, R24 ;  /* 0x000000040b0a7825 */ /* 0x000fe200078e0218 */
[----:B0-----:R-:W-:-:S03]  /*08c0*/  IADD3 R45, R5, R46, RZ ;  /* 0x0000002e052d7210 */ /* 0x001fc60007ffe0ff */
[----:B------:R-:W-:Y:S01]  /*08d0*/  IMAD.MOV.U32 R35, RZ, RZ, RZ ;  /* 0x000000ffff237224 */ /* 0x000fe200078e00ff */
[----:B------:R0:W5:Y:S01]  /*08e0*/  @P5 LDG.E.EL R38, desc[UR6][R10.64] ;  /* 0x000000060a265981 */ /* 0x000162000c2e1900 */
[----:B------:R-:W-:Y:S01]  /*08f0*/  IMAD.WIDE R44, R45, 0x4, R24 ;  /* 0x000000042d2c7825 */ /* 0x000fe200078e0218 */
[----:B------:R-:W-:-:S04]  /*0900*/  MOV R42, RZ ;  /* 0x000000ff002a7202 */ /* 0x000fc80000000f00 */
[----:B------:R1:W5:Y:S01]  /*0910*/  @P6 LDG.E.EL R35, desc[UR6][R44.64] ;  /* 0x000000062c236981 */ /* 0x000362000c2e1900 */
[----:B0-----:R-:W-:-:S04]  /*0920*/  IMAD.IADD R11, R3, 0x1, R46 ;  /* 0x00000001030b7824 */ /* 0x001fc800078e022e */
[----:B------:R-:W-:-:S05]  /*0930*/  IMAD.WIDE R10, R11, 0x4, R24 ;  /* 0x000000040b0a7825 */ /* 0x000fca00078e0218 */
[----:B------:R0:W5:Y:S01]  /*0940*/  @P6 LDG.E.EL R42, desc[UR6][R10.64] ;  /* 0x000000060a2a6981 */ /* 0x000162000c2e1900 */
[----:B-1----:R-:W-:Y:S01]  /*0950*/  FADD R44, R32, R39 ;  /* 0x00000027202c7221 */ /* 0x002fe20000000000 */
[----:B------:R-:W-:Y:S01]  /*0960*/  FADD R39, R20, R13 ;  /* 0x0000000d14277221 */ /* 0x000fe20000000000 */
[----:B------:R-:W-:Y:S01]  /*0970*/  FADD R19, R19, R34 ;  /* 0x0000002213137221 */ /* 0x000fe20000000000 */
[----:B------:R-:W-:Y:S02]  /*0980*/  IMAD.MOV.U32 R32, RZ, RZ, RZ ;  /* 0x000000ffff207224 */ /* 0x000fe400078e00ff */
[----:B------:R-:W-:Y:S02]  /*0990*/  IMAD.MOV.U32 R13, RZ, RZ, RZ ;  /* 0x000000ffff0d7224 */ /* 0x000fe400078e00ff */
[----:B0-----:R-:W-:-:S04]  /*09a0*/  IMAD.IADD R11, R5, 0x1, R0 ;  /* 0x00000001050b7824 */ /* 0x001fc800078e0200 */
[----:B------:R-:W-:-:S04]  /*09b0*/  IMAD.WIDE R10, R11, 0x4, R24 ;  /* 0x000000040b0a7825 */ /* 0x000fc800078e0218 */
[----:B------:R-:W-:Y:S01]  /*09c0*/  FADD R9, R16, R9 ;  /* 0x0000000910097221 */ /* 0x000fe20000000000 */
[----:B------:R-:W-:Y:S01]  /*09d0*/  FADD R36, R17, R36 ;  /* 0x0000002411247221 */ /* 0x000fe20000000000 */
[----:B------:R-:W-:Y:S01]  /*09e0*/  FADD R33, R19, R18 ;  /* 0x0000001213217221 */ /* 0x000fe20000000000 */
[----:B------:R-:W-:Y:S02]  /*09f0*/  CS2R R16, SRZ ;  /* 0x0000000000107805 */ /* 0x000fe4000001ff00 */
[----:B------:R-:W-:Y:S02]  /*0a00*/  CS2R R18, SRZ ;  /* 0x0000000000127805 */ /* 0x000fe4000001ff00 */
[----:B--2---:R-:W-:Y:S02]  /*0a10*/  SEL R40, R40, RZ, P3 ;  /* 0x000000ff28287207 */ /* 0x004fe40001800000 */
[----:B---3--:R-:W-:Y:S02]  /*0a20*/  SEL R41, R41, RZ, P3 ;  /* 0x000000ff29297207 */ /* 0x008fe40001800000 */
[----:B------:R-:W-:-:S02]  /*0a30*/  ISETP.GE.U32.AND P3, PT, R30, 0x47, PT ;  /* 0x000000471e00780c */ /* 0x000fc40003f66070 */
[----:B----4-:R-:W-:Y:S02]  /*0a40*/  SEL R45, R15, RZ, P5 ;  /* 0x000000ff0f2d7207 */ /* 0x010fe40002800000 */
[----:B-----5:R-:W-:Y:S02]  /*0a50*/  SEL R38, R38, RZ, P5 ;  /* 0x000000ff26267207 */ /* 0x020fe40002800000 */
[----:B------:R-:W-:Y:S02]  /*0a60*/  ISETP.GT.AND P5, PT, R7, RZ, !P3 ;  /* 0x000000ff0700720c */ /* 0x000fe40005fa4270 */
[----:B------:R-:W-:Y:S02]  /*0a70*/  SEL R15, R35, RZ, P6 ;  /* 0x000000ff230f7207 */ /* 0x000fe40003000000 */
[----:B------:R-:W-:-:S05]  /*0a80*/  IADD3 R35, R3, R0, RZ ;  /* 0x0000000003237210 */ /* 0x000fca0007ffe0ff */
[----:B------:R-:W-:-:S04]  /*0a90*/  IMAD.WIDE R34, R35, 0x4, R24 ;  /* 0x0000000423227825 */ /* 0x000fc800078e0218 */
[----:B------:R-:W2:Y:S01]  /*0aa0*/  @P5 LDG.E.EL R32, desc[UR6][R10.64] ;  /* 0x000000060a205981 */ /* 0x000ea2000c2e1900 */
[----:B------:R-:W-:-:S03]  /*0ab0*/  SEL R42, R42, RZ, P6 ;  /* 0x000000ff2a2a7207 */ /* 0x000fc60003000000 */
[----:B------:R-:W3:Y:S01]  /*0ac0*/  @P5 LDG.E.EL R13, desc[UR6][R34.64] ;  /* 0x00000006220d5981 */ /* 0x000ee2000c2e1900 */
[----:B------:R-:W-:-:S13]  /*0ad0*/  ISETP.LT.U32.AND P6, PT, R30, 0x47, P1 ;  /* 0x000000471e00780c */ /* 0x000fda0000fc1070 */
[----:B------:R0:W4:Y:S01]  /*0ae0*/  @P6 LDG.E.EL.128 R16, desc[UR6][R10.64] ;  /* 0x000000060a106981 */ /* 0x000122000c2e1d00 */
[----:B------:R-:W-:Y:S01]  /*0af0*/  FADD R8, R37, R8 ;  /* 0x0000000825087221 */ /* 0x000fe20000000000 */
[----:B------:R-:W-:Y:S01]  /*0b00*/  FADD R43, R43, R12 ;  /* 0x0000000c2b2b7221 */ /* 0x000fe20000000000 */
[----:B------:R-:W-:Y:S02]  /*0b10*/  FADD R31, R44, R31 ;  /* 0x0000001f2c1f7221 */ /* 0x000fe40000000000 */
[----:B------:R-:W-:Y:S01]  /*0b20*/  FADD R12, R8, R21 ;  /* 0x00000015080c7221 */ /* 0x000fe20000000000 */
[----:B------:R-:W-:Y:S01]  /*0b30*/  FADD R39, R39, R40 ;  /* 0x0000002827277221 */ /* 0x000fe20000000000 */
[----:B------:R-:W-:Y:S02]  /*0b40*/  IMAD.IADD R47, R5, 0x1, R0 ;  /* 0x00000001052f7824 */ /* 0x000fe400078e0200 */
[----:B------:R-:W-:Y:S01]  /*0b50*/  FADD R40, R12, R15 ;  /* 0x0000000f0c287221 */ /* 0x000fe20000000000 */
[----:B------:R-:W-:Y:S01]  /*0b60*/  HFMA2.MMA R12, -RZ, RZ, 0, 0 ;  /* 0x00000000ff0c7435 */ /* 0x000fe200000001ff */
[----:B------:R-:W-:Y:S01]  /*0b70*/  FADD R23, R23, R14 ;  /* 0x0000000e17177221 */ /* 0x000fe20000000000 */
[----:B------:R-:W-:Y:S01]  /*0b80*/  FADD R41, R9, R41 ;  /* 0x0000002909297221 */ /* 0x000fe20000000000 */
[----:B------:R-:W-:-:S02]  /*0b90*/  CS2R R8, SRZ ;  /* 0x0000000000087805 */ /* 0x000fc4000001ff00 */
[----:B0-----:R-:W-:Y:S01]  /*0ba0*/  CS2R R10, SRZ ;  /* 0x00000000000a7805 */ /* 0x001fe2000001ff00 */
[----:B------:R-:W-:Y:S01]  /*0bb0*/  IMAD.MOV.U32 R14, RZ, RZ, RZ ;  /* 0x000000ffff0e7224 */ /* 0x000fe200078e00ff */
[----:B------:R-:W-:Y:S01]  /*0bc0*/  MOV R15, RZ ;  /* 0x000000ff000f7202 */ /* 0x000fe20000000f00 */
[----:B------:R-:W-:Y:S01]  /*0bd0*/  FADD R21, R43, R22 ;  /* 0x000000162b157221 */ /* 0x000fe20000000000 */
[----:B------:R-:W-:-:S04]  /*0be0*/  IMAD.WIDE R46, R47, 0x4, R24 ;  /* 0x000000042f2e7825 */ /* 0x000fc800078e0218 */
[----:B------:R-:W-:Y:S01]  /*0bf0*/  FADD R38, R23, R38 ;  /* 0x0000002617267221 */ /* 0x000fe20000000000 */
[----:B------:R-:W-:Y:S01]  /*0c00*/  FADD R37, R21, R42 ;  /* 0x0000002a15257221 */ /* 0x000fe20000000000 */
[----:B------:R-:W-:Y:S02]  /*0c10*/  LOP3.LUT R42, R0, 0x1, RZ, 0xfc, !PT ;  /* 0x00000001002a7812 */ /* 0x000fe400078efcff */
[----:B------:R-:W-:Y:S02]  /*0c20*/  CS2R R20, SRZ ;  /* 0x0000000000147805 */ /* 0x000fe4000001ff00 */
[----:B------:R-:W-:Y:S01]  /*0c30*/  CS2R R22, SRZ ;  /* 0x0000000000167805 */ /* 0x000fe2000001ff00 */
[----:B------:R-:W-:Y:S01]  /*0c40*/  FADD R36, R36, R45 ;  /* 0x0000002d24247221 */ /* 0x000fe20000000000 */
[----:B------:R-:W-:-:S04]  /*0c50*/  IMAD.IADD R45, R5, 0x1, R42 ;  /* 0x00000001052d7824 */ /* 0x000fc800078e022a */
[----:B------:R-:W5:Y:S01]  /*0c60*/  @P6 LDG.E.EL.128 R20, desc[UR6][R34.64] ;  /* 0x0000000622146981 */ /* 0x000f62000c2e1d00 */
[----:B--2---:R-:W-:Y:S02]  /*0c70*/  SEL R32, R32, RZ, P5 ;  /* 0x000000ff20207207 */ /* 0x004fe40002800000 */
[----:B---3--:R-:W-:Y:S02]  /*0c80*/  SEL R44, R13, RZ, P5 ;  /* 0x000000ff0d2c7207 */ /* 0x008fe40002800000 */
[----:B------:R-:W-:Y:S01]  /*0c90*/  ISETP.GE.AND P5, PT, R0, 0x40, PT ;  /* 0x000000400000780c */ /* 0x000fe20003fa6270 */
[----:B------:R-:W-:Y:S02]  /*0ca0*/  IMAD.MOV.U32 R13, RZ, RZ, RZ ;  /* 0x000000ffff0d7224 */ /* 0x000fe400078e00ff */
[----:B------:R-:W-:Y:S01]  /*0cb0*/  FADD R33, R33, R32 ;  /* 0x0000002021217221 */ /* 0x000fe20000000000 */
[----:B----4-:R-:W-:-:S09]  /*0cc0*/  SEL R43, R16, RZ, P6 ;  /* 0x000000ff102b7207 */ /* 0x010fd20003000000 */
[----:B------:R-:W2:Y:S01]  /*0cd0*/  @!P5 LDG.E.EL.128 R8, desc[UR6][R46.64] ;  /* 0x000000062e08d981 */ /* 0x000ea2000c2e1d00 */
[----:B------:R-:W-:-:S03]  /*0ce0*/  SEL R16, R17, RZ, P6 ;  /* 0x000000ff11107207 */ /* 0x000fc60003000000 */
[----:B------:R0:W3:Y:S01]  /*0cf0*/  @!P5 LDG.E.EL.128 R12, desc[UR6][R34.64] ;  /* 0x00000006220cd981 */ /* 0x0000e2000c2e1d00 */
[----:B------:R-:W-:Y:S01]  /*0d00*/  ISETP.GT.AND P5, PT, R6, RZ, !P3 ;  /* 0x000000ff0600720c */ /* 0x000fe20005fa4270 */
[----:B------:R-:W-:Y:S01]  /*0d10*/  FADD R32, R40, R43 ;  /* 0x0000002b28207221 */ /* 0x000fe20000000000 */
[----:B------:R-:W-:Y:S01]  /*0d20*/  IADD3 R43, R3, R42, RZ ;  /* 0x0000002a032b7210 */ /* 0x000fe20007ffe0ff */
[----:B------:R-:W-:Y:S01]  /*0d30*/  FADD R17, R33, R16 ;  /* 0x0000001021117221 */ /* 0x000fe20000000000 */
[----:B------:R-:W-:Y:S01]  /*0d40*/  FADD R31, R31, R44 ;  /* 0x0000002c1f1f7221 */ /* 0x000fe20000000000 */
[----:B------:R-:W-:Y:S02]  /*0d50*/  IMAD.MOV.U32 R16, RZ, RZ, RZ ;  /* 0x000000ffff107224 */ /* 0x000fe400078e00ff */
[----:B------:R-:W-:-:S04]  /*0d60*/  IMAD.WIDE R44, R45, 0x4, R24 ;  /* 0x000000042d2c7825 */ /* 0x000fc800078e0218 */
[----:B0-----:R-:W-:Y:S02]  /*0d70*/  IMAD.MOV.U32 R35, RZ, RZ, RZ ;  /* 0x000000ffff237224 */ /* 0x001fe400078e00ff */
[----:B------:R-:W-:Y:S01]  /*0d80*/  IMAD.WIDE R42, R43, 0x4, R24 ;  /* 0x000000042b2a7825 */ /* 0x000fe200078e0218 */
[----:B------:R-:W4:Y:S04]  /*0d90*/  @P5 LDG.E.EL R16, desc[UR6][R44.64] ;  /* 0x000000062c105981 */ /* 0x000f28000c2e1900 */
[----:B------:R-:W2:Y:S01]  /*0da0*/  @P5 LDG.E.EL R35, desc[UR6][R42.64] ;  /* 0x000000062a235981 */ /* 0x000ea2000c2e1900 */
[----:B-----5:R-:W-:Y:S02]  /*0db0*/  SEL R20, R20, RZ, P6 ;  /* 0x000000ff14147207 */ /* 0x020fe40003000000 */
[----:B------:R-:W-:-:S03]  /*0dc0*/  SEL R40, R21, RZ, P6 ;  /* 0x000000ff15287207 */ /* 0x000fc60003000000 */
[----:B------:R-:W-:Y:S01]  /*0dd0*/  FADD R34, R37, R20 ;  /* 0x0000001425227221 */ /* 0x000fe20000000000 */
[----:B------:R-:W-:Y:S01]  /*0de0*/  LOP3.LUT R20, R0, 0x2, RZ, 0xfc, !PT ;  /* 0x0000000200147812 */ /* 0x000fe200078efcff */
[----:B------:R-:W-:Y:S01]  /*0df0*/  FADD R33, R31, R40 ;  /* 0x000000281f217221 */ /* 0x000fe20000000000 */
[----:B------:R-:W-:Y:S01]  /*0e00*/  SEL R21, R18, RZ, P6 ;  /* 0x000000ff12157207 */ /* 0x000fe20003000000 */
[----:B------:R-:W-:Y:S02]  /*0e10*/  HFMA2.MMA R18, -RZ, RZ, 0, 0 ;  /* 0x00000000ff127435 */ /* 0x000fe400000001ff */
[----:B------:R-:W-:-:S04]  /*0e20*/  IMAD.IADD R47, R5, 0x1, R20 ;  /* 0x00000001052f7824 */ /* 0x000fc800078e0214 */
[----:B------:R-:W-:Y:S01]  /*0e30*/  IMAD.WIDE R46, R47, 0x4, R24 ;  /* 0x000000042f2e7825 */ /* 0x000fe200078e0218 */
[----:B----4-:R-:W-:Y:S02]  /*0e40*/  SEL R16, R16, RZ, P5 ;  /* 0x000000ff10107207 */ /* 0x010fe40002800000 */
[----:B--2---:R-:W-:Y:S02]  /*0e50*/  SEL R40, R35, RZ, P5 ;  /* 0x000000ff23287207 */ /* 0x004fe40002800000 */
[----:B------:R-:W-:-:S13]  /*0e60*/  ISETP.GT.AND P5, PT, R2, RZ, !P3 ;  /* 0x000000ff0200720c */ /* 0x000fda0005fa4270 */
[----:B------:R-:W2:Y:S01]  /*0e70*/  @P5 LDG.E.EL R18, desc[UR6][R46.64] ;  /* 0x000000062e125981 */ /* 0x000ea2000c2e1900 */
[----:B------:R-:W-:Y:S01]  /*0e80*/  FADD R16, R41, R16 ;  /* 0x0000001029107221 */ /* 0x000fe20000000000 */
[----:B------:R-:W-:Y:S01]  /*0e90*/  SEL R22, R22, RZ, P6 ;  /* 0x000000ff16167207 */ /* 0x000fe20003000000 */
[----:B------:R-:W-:Y:S02]  /*0ea0*/  FADD R39, R39, R40 ;  /* 0x0000002827277221 */ /* 0x000fe40000000000 */
[----:B------:R-:W-:Y:S01]  /*0eb0*/  FADD R16, R16, R21 ;  /* 0x0000001510107221 */ /* 0x000fe20000000000 */
[----:B------:R-:W-:Y:S02]  /*0ec0*/  IMAD.IADD R21, R3, 0x1, R20 ;  /* 0x0000000103157824 */ /* 0x000fe400078e0214 */
[----:B------:R-:W-:Y:S01]  /*0ed0*/  FADD R40, R39, R22 ;  /* 0x0000001627287221 */ /* 0x000fe20000000000 */
[----:B------:R-:W-:Y:S01]  /*0ee0*/  IMAD.MOV.U32 R31, RZ, RZ, RZ ;  /* 0x000000ffff1f7224 */ /* 0x000fe200078e00ff */
[----:B------:R-:W-:Y:S01]  /*0ef0*/  SEL R19, R19, RZ, P6 ;  /* 0x000000ff13137207 */ /* 0x000fe20003000000 */
[----:B------:R-:W-:Y:S01]  /*0f00*/  IMAD.WIDE R20, R21, 0x4, R24 ;  /* 0x0000000415147825 */ /* 0x000fe200078e0218 */
[----:B------:R-:W-:-:S02]  /*0f10*/  SEL R22, R23, RZ, P6 ;  /* 0x000000ff17167207 */ /* 0x000fc40003000000 */
[----:B------:R-:W-:Y:S02]  /*0f20*/  ISETP.LT.U32.AND P6, PT, R30, 0x47, P0 ;  /* 0x000000471e00780c */ /* 0x000fe400007c1070 */
[----:B------:R-:W4:Y:S01]  /*0f30*/  @P5 LDG.E.EL R31, desc[UR6][R20.64] ;  /* 0x00000006141f5981 */ /* 0x000f22000c2e1900 */
[----:B--2---:R-:W-:-:S05]  /*0f40*/  SEL R23, R18, RZ, P5 ;  /* 0x000000ff12177207 */ /* 0x004fca0002800000 */
[----:B------:R-:W-:Y:S01]  /*0f50*/  FADD R18, R36, R23 ;  /* 0x0000001724127221 */ /* 0x000fe20000000000 */
[----:B------:R-:W-:Y:S02]  /*0f60*/  CS2R R36, SRZ ;  /* 0x0000000000247805 */ /* 0x000fe4000001ff00 */
[----:B------:R-:W-:-:S04]  /*0f70*/  MOV R23, RZ ;  /* 0x000000ff00177202 */ /* 0x000fc80000000f00 */
[----:B------:R0:W2:Y:S04]  /*0f80*/  @P6 LDG.E.EL R37, desc[UR6][R44.64] ;  /* 0x000000062c256981 */ /* 0x0000a8000c2e1900 */
[----:B------:R1:W5:Y:S01]  /*0f90*/  @P6 LDG.E.EL R23, desc[UR6][R42.64] ;  /* 0x000000062a176981 */ /* 0x000362000c2e1900 */
[----:B----4-:R-:W-:Y:S02]  /*0fa0*/  SEL R31, R31, RZ, P5 ;  /* 0x000000ff1f1f7207 */ /* 0x010fe40002800000 */
[----:B------:R-:W-:Y:S01]  /*0fb0*/  ISETP.LT.U32.AND P5, PT, R7, 0x7, !P3 ;  /* 0x000000070700780c */ /* 0x000fe20005fa1070 */
[----:B------:R-:W-:Y:S01]  /*0fc0*/  IMAD.MOV.U32 R35, RZ, RZ, RZ ;  /* 0x000000ffff237224 */ /* 0x000fe200078e00ff */
[----:B------:R-:W-:Y:S01]  /*0fd0*/  LOP3.LUT R48, R0, 0x3, RZ, 0xfc, !PT ;  /* 0x0000000300307812 */ /* 0x000fe200078efcff */
[----:B------:R-:W-:-:S04]  /*0fe0*/  HFMA2.MMA R39, -RZ, RZ, 0, 0 ;  /* 0x00000000ff277435 */ /* 0x000fc800000001ff */
[----:B0-----:R-:W-:Y:S02]  /*0ff0*/  IMAD.IADD R45, R5, 0x1, R48 ;  /* 0x00000001052d7824 */ /* 0x001fe400078e0230 */
[----:B-1----:R-:W-:-:S04]  /*1000*/  IMAD.MOV.U32 R43, RZ, RZ, RZ ;  /* 0x000000ffff2b7224 */ /* 0x002fc800078e00ff */
[----:B------:R0:W4:Y:S01]  /*1010*/  @P5 LDG.E.EL R35, desc[UR6][R46.64] ;  /* 0x000000062e235981 */ /* 0x000122000c2e1900 */
[----:B------:R-:W-:-:S03]  /*1020*/  IMAD.WIDE R44, R45, 0x4, R24 ;  /* 0x000000042d2c7825 */ /* 0x000fc600078e0218 */
[----:B------:R1:W3:Y:S01]  /*1030*/  @P5 LDG.E.EL R36, desc[UR6][R20.64] ;  /* 0x0000000614245981 */ /* 0x0002e2000c2e1900 */
[----:B0-----:R-:W-:-:S04]  /*1040*/  IMAD.IADD R47, R3, 0x1, R48 ;  /* 0x00000001032f7824 */ /* 0x001fc800078e0230 */
[----:B------:R-:W-:Y:S01]  /*1050*/  IMAD.WIDE R46, R47, 0x4, R24 ;  /* 0x000000042f2e7825 */ /* 0x000fe200078e0218 */
[----:B--2---:R-:W-:Y:S02]  /*1060*/  SEL R37, R37, RZ, P6 ;  /* 0x000000ff25257207 */ /* 0x004fe40003000000 */
[----:B-----5:R-:W-:Y:S02]  /*1070*/  SEL R23, R23, RZ, P6 ;  /* 0x000000ff17177207 */ /* 0x020fe40003000000 */
[----:B------:R-:W-:-:S13]  /*1080*/  ISETP.LT.U32.AND P6, PT, R30, 0x47, P2 ;  /* 0x000000471e00780c */ /* 0x000fda00017c1070 */
[----:B------:R-:W2:Y:S04]  /*1090*/  @P6 LDG.E.EL R39, desc[UR6][R44.64] ;  /* 0x000000062c276981 */ /* 0x000ea8000c2e1900 */
[----:B------:R0:W5:Y:S01]  /*10a0*/  @P6 LDG.E.EL R43, desc[UR6][R46.64] ;  /* 0x000000062e2b6981 */ /* 0x000162000c2e1900 */
[----:B------:R-:W-:Y:S02]  /*10b0*/  IADD3 R42, R0, 0x4, RZ ;  /* 0x00000004002a7810 */ /* 0x000fe40007ffe0ff */
[----:B------:R-:W-:Y:S01]  /*10c0*/  ISETP.LT.U32.AND P3, PT, R27, 0x8, !P3 ;  /* 0x000000081b00780c */ /* 0x000fe20005f61070 */
[----:B------:R-:W-:Y:S02]  /*10d0*/  FADD R41, R18, R19 ;  /* 0x0000001312297221 */ /* 0x000fe40000000000 */
[----:B------:R-:W-:Y:S01]  /*10e0*/  IMAD.IADD R49, R5, 0x1, R42 ;  /* 0x0000000105317824 */ /* 0x000fe200078e022a */
[----:B------:R-:W-:-:S03]  /*10f0*/  CS2R R18, SRZ ;  /* 0x0000000000127805 */ /* 0x000fc6000001ff00 */
[----:B------:R-:W-:-:S04]  /*1100*/  IMAD.WIDE R48, R49, 0x4, R24 ;  /* 0x0000000431307825 */ /* 0x000fc800078e0218 */
[----:B-1----:R-:W-:Y:S01]  /*1110*/  FADD R21, R38, R31 ;  /* 0x0000001f26157221 */ /* 0x002fe20000000000 */
[----:B------:R-:W-:Y:S01]  /*1120*/  IADD3 R31, R0, 0xf, RZ ;  /* 0x0000000f001f7810 */ /* 0x000fe20007ffe0ff */
[----:B0-----:R-:W-:Y:S01]  /*1130*/  IMAD.IADD R47, R5, 0x1, R30 ;  /* 0x00000001052f7824 */ /* 0x001fe200078e021e */
[----:B------:R0:W5:Y:S01]  /*1140*/  @P3 LDG.E.EL R18, desc[UR6][R48.64] ;  /* 0x0000000630123981 */ /* 0x000162000c2e1900 */
[----:B---3--:R-:W-:Y:S01]  /*1150*/  SEL R36, R36, RZ, P5 ;  /* 0x000000ff24247207 */ /* 0x008fe20002800000 */
[----:B------:R-:W-:Y:S02]  /*1160*/  IMAD.IADD R45, R3, 0x1, R42 ;  /* 0x00000001032d7824 */ /* 0x000fe400078e022a */
[----:B------:R-:W-:Y:S01]  /*1170*/  FADD R42, R21, R22 ;  /* 0x00000016152a7221 */ /* 0x000fe20000000000 */
[----:B------:R-:W-:Y:S01]  /*1180*/  FADD R22, R32, R37 ;  /* 0x0000002520167221 */ /* 0x000fe20000000000 */
[----:B------:R-:W-:Y:S01]  /*1190*/  IADD3 R32, R0, 0x8, RZ ;  /* 0x0000000800207810 */ /* 0x000fe20007ffe0ff */
[----:B0-----:R-:W-:Y:S01]  /*11a0*/  IMAD.IADD R49, R3, 0x1, R30 ;  /* 0x0000000103317824 */ /* 0x001fe200078e021e */
[----:B----4-:R-:W-:-:S02]  /*11b0*/  SEL R30, R35, RZ, P5 ;  /* 0x000000ff231e7207 */ /* 0x010fc40002800000 */
[----:B------:R-:W-:Y:S01]  /*11c0*/  ISETP.GE.U32.AND P5, PT, R31, 0x47, PT ;  /* 0x000000471f00780c */ /* 0x000fe20003fa6070 */
[----:B------:R-:W-:Y:S01]  /*11d0*/  IMAD.IADD R35, R5, 0x1, R32 ;  /* 0x0000000105237824 */ /* 0x000fe200078e0220 */
[----:B------:R-:W-:Y:S01]  /*11e0*/  ISETP.LT.U32.AND P4, PT, R31, 0x47, P4 ;  /* 0x000000471f00780c */ /* 0x000fe20002781070 */
[----:B------:R-:W-:Y:S01]  /*11f0*/  FADD R23, R34, R23 ;  /* 0x0000001722177221 */ /* 0x000fe20000000000 */
[----:B------:R-:W-:Y:S02]  /*1200*/  IMAD.MOV.U32 R37, RZ, RZ, RZ ;  /* 0x000000ffff257224 */ /* 0x000fe400078e00ff */
[----:B------:R-:W-:Y:S01]  /*1210*/  FADD R36, R33, R36 ;  /* 0x0000002421247221 */ /* 0x000fe20000000000 */
[----:B------:R-:W-:Y:S01]  /*1220*/  IMAD.WIDE R44, R45, 0x4, R24 ;  /* 0x000000042d2c7825 */ /* 0x000fe200078e0218 */
[----:B------:R-:W-:-:S03]  /*1230*/  IADD3 R33, R3, R32, RZ ;  /* 0x0000002003217210 */ /* 0x000fc60007ffe0ff */
[--C-:B------:R-:W-:Y:S01]  /*1240*/  IMAD.WIDE R34, R35, 0x4, R24.reuse ;  /* 0x0000000423227825 */ /* 0x100fe200078e0218 */
[----:B------:R0:W3:Y:S01]  /*1250*/  @P3 LDG.E.EL R19, desc[UR6][R44.64] ;  /* 0x000000062c133981 */ /* 0x0000e2000c2e1900 */
[----:B------:R-:W-:Y:S02]  /*1260*/  CS2R R20, SRZ ;  /* 0x0000000000147805 */ /* 0x000fe4000001ff00 */
[----:B------:R-:W-:Y:S02]  /*1270*/  IMAD.MOV.U32 R38, RZ, RZ, RZ ;  /* 0x000000ffff267224 */ /* 0x000fe400078e00ff */
[----:B------:R-:W-:-:S04]  /*1280*/  IMAD.WIDE R32, R33, 0x4, R24 ;  /* 0x0000000421207825 */ /* 0x000fc800078e0218 */
[----:B------:R-:W-:-:S04]  /*1290*/  IMAD.WIDE R46, R47, 0x4, R24 ;  /* 0x000000042f2e7825 */ /* 0x000fc800078e0218 */
[----:B0-----:R-:W-:Y:S01]  /*12a0*/  IMAD.WIDE R44, R49, 0x4, R24 ;  /* 0x00000004312c7825 */ /* 0x001fe200078e0218 */
[----:B------:R-:W4:Y:S04]  /*12b0*/  @P4 LDG.E.EL R20, desc[UR6][R46.64] ;  /* 0x000000062e144981 */ /* 0x000f28000c2e1900 */
[----:B------:R-:W4:Y:S01]  /*12c0*/  @P4 LDG.E.EL R21, desc[UR6][R44.64] ;  /* 0x000000062c154981 */ /* 0x000f22000c2e1900 */
[----:B--2---:R-:W-:Y:S02]  /*12d0*/  SEL R39, R39, RZ, P6 ;  /* 0x000000ff27277207 */ /* 0x004fe40003000000 */
[----:B-----5:R-:W-:Y:S02]  /*12e0*/  SEL R43, R43, RZ, P6 ;  /* 0x000000ff2b2b7207 */ /* 0x020fe40003000000 */
[----:B------:R-:W-:-:S13]  /*12f0*/  ISETP.GT.AND P6, PT, R7, RZ, !P5 ;  /* 0x000000ff0700720c */ /* 0x000fda0006fc4270 */
[----:B------:R-:W2:Y:S04]  /*1300*/  @P6 LDG.E.EL R37, desc[UR6][R34.64] ;  /* 0x0000000622256981 */ /* 0x000ea8000c2e1900 */
[----:B------:R-:W5:Y:S01]  /*1310*/  @P6 LDG.E.EL R38, desc[UR6][R32.64] ;  /* 0x0000000620266981 */ /* 0x000f62000c2e1900 */
[----:B------:R-:W-:Y:S01]  /*1320*/  ISETP.LT.U32.AND P1, PT, R31, 0x47, P1 ;  /* 0x000000471f00780c */ /* 0x000fe20000f21070 */
[----:B------:R-:W-:Y:S01]  /*1330*/  FADD R30, R17, R30 ;  /* 0x0000001e111e7221 */ /* 0x000fe20000000000 */
[----:B------:R-:W-:Y:S01]  /*1340*/  SEL R18, R18, RZ, P3 ;  /* 0x000000ff12127207 */ /* 0x000fe20001800000 */
[----:B------:R-:W-:Y:S01]  /*1350*/  FADD R39, R16, R39 ;  /* 0x0000002710277221 */ /* 0x000fe20000000000 */
[----:B------:R-:W-:Y:S01]  /*1360*/  FADD R40, R40, R43 ;  /* 0x0000002b28287221 */ /* 0x000fe20000000000 */
[----:B------:R-:W-:-:S02]  /*1370*/  CS2R R16, SRZ ;  /* 0x0000000000107805 */ /* 0x000fc4000001ff00 */
[----:B------:R-:W-:Y:S01]  /*1380*/  FADD R41, R41, R18 ;  /* 0x0000001229297221 */ /* 0x000fe20000000000 */
[----:B---3--:R-:W-:-:S05]  /*1390*/  SEL R19, R19, RZ, P3 ;  /* 0x000000ff13137207 */ /* 0x008fca0001800000 */
[----:B------:R-:W-:Y:S01]  /*13a0*/  FADD R42, R42, R19 ;  /* 0x000000132a2a7221 */ /* 0x000fe20000000000 */
[----:B------:R-:W-:-:S06]  /*13b0*/  CS2R R18, SRZ ;  /* 0x0000000000127805 */ /* 0x000fcc000001ff00 */
[----:B------:R0:W3:Y:S01]  /*13c0*/  @P1 LDG.E.EL.128 R16, desc[UR6][R34.64] ;  /* 0x0000000622101981 */ /* 0x0000e2000c2e1d00 */
[----:B----4-:R-:W-:Y:S02]  /*13d0*/  SEL R43, R20, RZ, P4 ;  /* 0x000000ff142b7207 */ /* 0x010fe40002000000 */
[----:B------:R-:W-:Y:S02]  /*13e0*/  SEL R20, R21, RZ, P4 ;  /* 0x000000ff15147207 */ /* 0x000fe40002000000 */
[----:B------:R-:W-:Y:S01]  /*13f0*/  ISETP.GT.AND P4, PT, R6, RZ, !P5 ;  /* 0x000000ff0600720c */ /* 0x000fe20006f84270 */
[----:B------:R-:W-:Y:S01]  /*1400*/  FADD R44, R22, R43 ;  /* 0x0000002b162c7221 */ /* 0x000fe20000000000 */
[----:B------:R-:W-:Y:S02]  /*1410*/  IMAD.MOV.U32 R22, RZ, RZ, RZ ;  /* 0x000000ffff167224 */ /* 0x000fe400078e00ff */
[----:B------:R-:W-:Y:S01]  /*1420*/  FADD R43, R23, R20 ;  /* 0x00000014172b7221 */ /* 0x000fe20000000000 */
[----:B------:R-:W-:-:S02]  /*1430*/  CS2R R20, SRZ ;  /* 0x0000000000147805 */ /* 0x000fc4000001ff00 */
[----:B------:R-:W-:-:S06]  /*1440*/  MOV R23, RZ ;  /* 0x000000ff00177202 */ /* 0x000fcc0000000f00 */
[----:B------:R3:W4:Y:S01]  /*1450*/  @P1 LDG.E.EL.128 R20, desc[UR6][R32.64] ;  /* 0x0000000620141981 */ /* 0x000722000c2e1d00 */
[----:B--2---:R-:W-:-:S05]  /*1460*/  SEL R37, R37, RZ, P6 ;  /* 0x000000ff25257207 */ /* 0x004fca0003000000 */
[----:B------:R-:W-:Y:S01]  /*1470*/  FADD R45, R30, R37 ;  /* 0x000000251e2d7221 */ /* 0x000fe20000000000 */
[----:B-----5:R-:W-:Y:S01]  /*1480*/  SEL R37, R38, RZ, P6 ;  /* 0x000000ff26257207 */ /* 0x020fe20003000000 */
[----:B------:R-:W-:-:S04]  /*1490*/  VIADD R30, R0, 0x9 ;  /* 0x00000009001e7836 */ /* 0x000fc80000000000 */
[----:B------:R-:W-:Y:S01]  /*14a0*/  FADD R37, R36, R37 ;  /* 0x0000002524257221 */ /* 0x000fe20000000000 */
[----:B------:R-:W-:Y:S01]  /*14b0*/  HFMA2.MMA R36, -RZ, RZ, 0, 0 ;  /* 0x00000000ff247435 */ /* 0x000fe200000001ff */
[----:B0-----:R-:W-:-:S04]  /*14c0*/  IMAD.IADD R35, R5, 0x1, R30 ;  /* 0x0000000105237824 */ /* 0x001fc800078e021e */
[----:B------:R-:W-:-:S05]  /*14d0*/  IMAD.WIDE R34, R35, 0x4, R24 ;  /* 0x0000000423227825 */ /* 0x000fca00078e0218 */
[----:B------:R-:W2:Y:S01]  /*14e0*/  @P4 LDG.E.EL R36, desc[UR6][R34.64] ;  /* 0x0000000622244981 */ /* 0x000ea2000c2e1900 */
[----:B------:R-:W-:Y:S02]  /*14f0*/  ISETP.GT.AND P3, PT, R2, RZ, !P5 ;  /* 0x000000ff0200720c */ /* 0x000fe40006f64270 */
[----:B---3--:R-:W-:Y:S02]  /*1500*/  SEL R33, R16, RZ, P1 ;  /* 0x000000ff10217207 */ /* 0x008fe40000800000 */
[----:B------:R-:W-:Y:S02]  /*1510*/  SEL R18, R18, RZ, P1 ;  /* 0x000000ff12127207 */ /* 0x000fe40000800000 */
[----:B------:R-:W-:Y:S01]  /*1520*/  SEL R32, R17, RZ, P1 ;  /* 0x000000ff11207207 */ /* 0x000fe20000800000 */
[----:B------:R-:W-:Y:S01]  /*1530*/  IMAD.IADD R17, R3, 0x1, R30 ;  /* 0x0000000103117824 */ /* 0x000fe200078e021e */
[----:B----4-:R-:W-:Y:S02]  /*1540*/  SEL R20, R20, RZ, P1 ;  /* 0x000000ff14147207 */ /* 0x010fe40000800000 */
[----:B------:R-:W-:-:S05]  /*1550*/  SEL R16, R21, RZ, P1 ;  /* 0x000000ff15107207 */ /* 0x000fca0000800000 */
[----:B------:R-:W-:Y:S01]  /*1560*/  FADD R37, R37, R16 ;  /* 0x0000001025257221 */ /* 0x000fe20000000000 */
[----:B------:R-:W-:Y:S01]  /*1570*/  IMAD.WIDE R16, R17, 0x4, R24 ;  /* 0x0000000411107825 */ /* 0x000fe200078e0218 */
[----:B--2---:R-:W-:-:S05]  /*1580*/  SEL R38, R36, RZ, P4 ;  /* 0x000000ff24267207 */ /* 0x004fca0002000000 */
[----:B------:R-:W-:Y:S01]  /*1590*/  FADD R39, R39, R38 ;  /* 0x0000002627277221 */ /* 0x000fe20000000000 */
[----:B------:R-:W-:Y:S02]  /*15a0*/  VIADD R38, R0, 0xa ;  /* 0x0000000a00267836 */ /* 0x000fe40000000000 */
[----:B------:R-:W-:-:S03]  /*15b0*/  FADD R36, R43, R20 ;  /* 0x000000142b247221 */ /* 0x000fc60000000000 */
[----:B------:R-:W-:Y:S01]  /*15c0*/  IADD3 R21, R5, R38, RZ ;  /* 0x0000002605157210 */ /* 0x000fe20007ffe0ff */
[----:B------:R-:W-:Y:S01]  /*15d0*/  FADD R18, R39, R18 ;  /* 0x0000001227127221 */ /* 0x000fe20000000000 */
[----:B------:R-:W-:-:S03]  /*15e0*/  IMAD.MOV.U32 R39, RZ, RZ, RZ ;  /* 0x000000ffff277224 */ /* 0x000fc600078e00ff */
[----:B------:R-:W-:-:S05]  /*15f0*/  IMAD.WIDE R20, R21, 0x4, R24 ;  /* 0x0000000415147825 */ /* 0x000fca00078e0218 */
[----:B------:R-:W2:Y:S01]  /*1600*/  @P3 LDG.E.EL R39, desc[UR6][R20.64] ;  /* 0x0000000614273981 */ /* 0x000ea2000c2e1900 */
[----:B------:R-:W-:-:S06]  /*1610*/  IMAD.MOV.U32 R43, RZ, RZ, RZ ;  /* 0x000000ffff2b7224 */ /* 0x000fcc00078e00ff */
[----:B------:R-:W3:Y:S01]  /*1620*/  @P4 LDG.E.EL R43, desc[UR6][R16.64] ;  /* 0x00000006102b4981 */ /* 0x000ee2000c2e1900 */
[----:B------:R-:W-:Y:S01]  /*1630*/  ISETP.LT.U32.AND P0, PT, R31, 0x47, P0 ;  /* 0x000000471f00780c */ /* 0x000fe20000701070 */
[----:B------:R-:W-:Y:S01]  /*1640*/  FADD R33, R44, R33 ;  /* 0x000000212c217221 */ /* 0x000fe20000000000 */
[----:B------:R-:W-:Y:S01]  /*1650*/  FADD R32, R45, R32 ;  /* 0x000000202d207221 */ /* 0x000fe20000000000 */
[----:B------:R-:W-:Y:S02]  /*1660*/  IADD3 R46, R0, 0xb, RZ ;  /* 0x0000000b002e7810 */ /* 0x000fe40007ffe0ff */
[----:B------:R-:W-:Y:S02]  /*1670*/  CS2R R44, SRZ ;  /* 0x00000000002c7805 */ /* 0x000fe4000001ff00 */
[----:B------:R-:W-:Y:S02]  /*1680*/  ISETP.LT.U32.AND P2, PT, R31, 0x47, P2 ;  /* 0x000000471f00780c */ /* 0x000fe40001741070 */
[----:B------:R-:W-:Y:S01]  /*1690*/  ISETP.LT.U32.AND P6, PT, R7, 0x7, !P5 ;  /* 0x000000070700780c */ /* 0x000fe20006fc1070 */
[----:B------:R-:W-:Y:S01]  /*16a0*/  IMAD.IADD R31, R5, 0x1, R46 ;  /* 0x00000001051f7824 */ /* 0x000fe200078e022e */
[----:B------:R-:W-:Y:S01]  /*16b0*/  ISETP.LT.U32.AND P5, PT, R27, 0x8, !P5 ;  /* 0x000000081b00780c */ /* 0x000fe20006fa1070 */
[----:B------:R-:W-:Y:S01]  /*16c0*/  IMAD.MOV.U32 R27, RZ, RZ, RZ ;  /* 0x000000ffff1b7224 */ /* 0x000fe200078e00ff */
[----:B------:R0:W4:Y:S01]  /*16d0*/  @P0 LDG.E.EL R44, desc[UR6][R34.64] ;  /* 0x00000006222c0981 */ /* 0x000122000c2e1900 */
[----:B------:R-:W-:Y:S01]  /*16e0*/  IMAD.WIDE R30, R31, 0x4, R24 ;  /* 0x000000041f1e7825 */ /* 0x000fe200078e0218 */
[----:B------:R-:W-:-:S03]  /*16f0*/  IADD3 R48, R0, 0xc, RZ ;  /* 0x0000000c00307810 */ /* 0x000fc60007ffe0ff */
[----:B------:R-:W-:Y:S02]  /*1700*/  IMAD.IADD R47, R3, 0x1, R38 ;  /* 0x00000001032f7824 */ /* 0x000fe400078e0226 */
[----:B------:R1:W5:Y:S01]  /*1710*/  @P2 LDG.E.EL R27, desc[UR6][R30.64] ;  /* 0x000000061e1b2981 */ /* 0x000362000c2e1900 */
[--C-:B------:R-:W-:Y:S01]  /*1720*/  IMAD.IADD R49, R5, 0x1, R48.reuse ;  /* 0x0000000105317824 */ /* 0x100fe200078e0230 */
[----:B------:R-:W-:Y:S01]  /*1730*/  IADD3 R5, R3, R46, RZ ;  /* 0x0000002e03057210 */ /* 0x000fe20007ffe0ff */
[----:B0-----:R-:W-:Y:S01]  /*1740*/  IMAD.IADD R35, R3, 0x1, R48 ;  /* 0x0000000103237824 */ /* 0x001fe200078e0230 */
[----:B------:R0:W4:Y:S01]  /*1750*/  @P6 LDG.E.EL R45, desc[UR6][R20.64] ;  /* 0x00000006142d6981 */ /* 0x000122000c2e1900 */
[----:B------:R-:W-:Y:S02]  /*1760*/  IMAD.MOV.U32 R3, RZ, RZ, RZ ;  /* 0x000000ffff037224 */ /* 0x000fe400078e00ff */
[----:B-1----:R-:W-:-:S04]  /*1770*/  IMAD.WIDE R30, R47, 0x4, R24 ;  /* 0x000000042f1e7825 */ /* 0x002fc800078e0218 */
[----:B0-----:R-:W-:-:S05]  /*1780*/  IMAD.WIDE R20, R49, 0x4, R24 ;  /* 0x0000000431147825 */ /* 0x001fca00078e0218 */
[----:B------:R0:W4:Y:S02]  /*1790*/  @P5 LDG.E.EL R3, desc[UR6][R20.64] ;  /* 0x0000000614035981 */ /* 0x000124000c2e1900 */
[----:B0-----:R-:W-:-:S04]  /*17a0*/  IMAD.WIDE R20, R35, 0x4, R24 ;  /* 0x0000000423147825 */ /* 0x001fc800078e0218 */
[----:B------:R-:W-:-:S04]  /*17b0*/  IMAD.WIDE R24, R5, 0x4, R24 ;  /* 0x0000000405187825 */ /* 0x000fc800078e0218 */
[----:B------:R-:W-:-:S06]  /*17c0*/  IMAD.MOV.U32 R5, RZ, RZ, RZ ;  /* 0x000000ffff057224 */ /* 0x000fcc00078e00ff */
[----:B------:R-:W4:Y:S01]  /*17d0*/  @P2 LDG.E.EL R5, desc[UR6][R24.64] ;  /* 0x0000000618052981 */ /* 0x000f22000c2e1900 */
[----:B------:R-:W-:Y:S02]  /*17e0*/  SHF.R.S32.HI R35, RZ, 0x3, R26 ;  /* 0x00000003ff237819 */ /* 0x000fe4000001141a */
[----:B--2---:R-:W-:Y:S02]  /*17f0*/  SEL R34, R39, RZ, P3 ;  /* 0x000000ff27227207 */ /* 0x004fe40001800000 */
[----:B------:R-:W-:-:S03]  /*1800*/  CS2R R38, SRZ ;  /* 0x0000000000267805 */ /* 0x000fc6000001ff00 */
[----:B------:R-:W-:Y:S01]  /*1810*/  FADD R41, R41, R34 ;  /* 0x0000002229297221 */ /* 0x000fe20000000000 */
[----:B------:R-:W-:Y:S02]  /*1820*/  MOV R34, RZ ;  /* 0x000000ff00227202 */ /* 0x000fe40000000f00 */
[----:B------:R-:W2:Y:S01]  /*1830*/  @P6 LDG.E.EL R39, desc[UR6][R30.64] ;  /* 0x000000061e276981 */ /* 0x000ea2000c2e1900 */
[----:B---3--:R-:W-:-:S03]  /*1840*/  SEL R43, R43, RZ, P4 ;  /* 0x000000ff2b2b7207 */ /* 0x008fc60002000000 */
[----:B------:R0:W3:Y:S04]  /*1850*/  @P0 LDG.E.EL R38, desc[UR6][R16.64] ;  /* 0x0000000610260981 */ /* 0x0000e8000c2e1900 */
[----:B------:R-:W3:Y:S01]  /*1860*/  @P3 LDG.E.EL R34, desc[UR6][R30.64] ;  /* 0x000000061e223981 */ /* 0x000ee2000c2e1900 */
[----:B------:R-:W-:Y:S01]  /*1870*/  FADD R40, R40, R43 ;  /* 0x0000002b28287221 */ /* 0x000fe20000000000 */
[----:B------:R-:W-:-:S06]  /*1880*/  IMAD.MOV.U32 R43, RZ, RZ, RZ ;  /* 0x000000ffff2b7224 */ /* 0x000fcc00078e00ff */
[----:B------:R1:W3:Y:S01]  /*1890*/  @P5 LDG.E.EL R43, desc[UR6][R20.64] ;  /* 0x00000006142b5981 */ /* 0x0002e2000c2e1900 */
[----:B------:R-:W-:-:S04]  /*18a0*/  ISETP.GT.AND P4, PT, R0, 0x37, PT ;  /* 0x000000370000780c */ /* 0x000fc80003f84270 */
[----:B0-----:R-:W-:Y:S02]  /*18b0*/  SEL R17, RZ, 0x9, !P4 ;  /* 0x00000009ff117807 */ /* 0x001fe40006000000 */
[----:B------:R-:W-:Y:S02]  /*18c0*/  ISETP.GE.AND P4, PT, R0, 0x38, PT ;  /* 0x000000380000780c */ /* 0x000fe40003f86270 */
[----:B------:R-:W-:-:S04]  /*18d0*/  IADD3 R0, R35, 0x2, RZ ;  /* 0x0000000223007810 */ /* 0x000fc80007ffe0ff */
[----:B------:R-:W-:Y:S01]  /*18e0*/  SEL R26, R0, RZ, !P4 ;  /* 0x000000ff001a7207 */ /* 0x000fe20006000000 */
[C---:B------:R-:W-:Y:S01]  /*18f0*/  VIADD R0, R6.reuse, 0x2 ;  /* 0x0000000206007836 */ /* 0x040fe20000000000 */
[----:B------:R-:W-:Y:S01]  /*1900*/  ISETP.GE.AND P4, PT, R6, 0x7, PT ;  /* 0x000000070600780c */ /* 0x000fe20003f86270 */
[----:B-1----:R-:W-:-:S03]  /*1910*/  HFMA2.MMA R20, -RZ, RZ, 0, 5.36441802978515625e-07 ;  /* 0x00000009ff147435 */ /* 0x002fc600000001ff */
[----:B------:R-:W-:Y:S02]  /*1920*/  SEL R0, R0, RZ, !P4 ;  /* 0x000000ff00007207 */ /* 0x000fe40006000000 */
[----:B------:R-:W-:-:S03]  /*1930*/  ISETP.GT.AND P4, PT, R6, 0x6, PT ;  /* 0x000000060600780c */ /* 0x000fc60003f84270 */
[----:B------:R-:W-:Y:S02]  /*1940*/  VIADD R24, R0, 0x9 ;  /* 0x0000000900187836 */ /* 0x000fe40000000000 */
[----:B------:R-:W-:-:S08]  /*1950*/  VIADDMNMX R16, R4, 0x2, R20, PT ;  /* 0x0000000204107846 */ /* 0x000fd00003800114 */
[----:B------:R-:W-:Y:S02]  /*1960*/  @!P4 IMAD.MOV R24, RZ, RZ, R0 ;  /* 0x000000ffff18c224 */ /* 0x000fe400078e0200 */
[----:B------:R-:W-:Y:S01]  /*1970*/  IMAD.IADD R0, R17, 0x1, R26 ;  /* 0x0000000111007824 */ /* 0x000fe200078e021a */
[----:B------:R-:W-:Y:S02]  /*1980*/  IADD3 R17, R16, -R35, -R4 ;  /* 0x8000002310117210 */ /* 0x000fe40007ffe804 */
[----:B------:R-:W-:Y:S02]  /*1990*/  VIADDMNMX R20, R7, 0x2, R20, PT ;  /* 0x0000000207147846 */ /* 0x000fe40003800114 */
[----:B------:R-:W-:Y:S02]  /*19a0*/  IADD3 R17, R17, 0x1, R0 ;  /* 0x0000000111117810 */ /* 0x000fe40007ffe000 */
[----:B------:R-:W-:Y:S02]  /*19b0*/  IADD3 R25, -R35, R0, RZ ;  /* 0x0000000023197210 */ /* 0x000fe40007ffe1ff */
[----:B------:R-:W-:-:S03]  /*19c0*/  IADD3 R21, R24, -R6, -R35 ;  /* 0x8000000618157210 */ /* 0x000fc60007ffe823 */
[----:B------:R-:W-:Y:S01]  /*19d0*/  IMAD R17, R16, R25, R17 ;  /* 0x0000001910117224 */ /* 0x000fe200078e0211 */
[----:B------:R-:W-:Y:S01]  /*19e0*/  IADD3 R21, R21, 0x1, R0 ;  /* 0x0000000115157810 */ /* 0x000fe20007ffe000 */
[----:B------:R-:W-:-:S04]  /*19f0*/  IMAD.IADD R16, R20, 0x1, -R7 ;  /* 0x0000000114107824 */ /* 0x000fc800078e0a07 */
[----:B------:R-:W-:Y:S01]  /*1a00*/  IMAD R24, R25, R24, R21 ;  /* 0x0000001819187224 */ /* 0x000fe200078e0215 */
[----:B------:R-:W-:Y:S02]  /*1a10*/  LOP3.LUT R16, R16, 0x1, RZ, 0xfc, !PT ;  /* 0x0000000110107812 */ /* 0x000fe400078efcff */
[----:B------:R-:W-:Y:S02]  /*1a20*/  IADD3 R21, R35, -R0, RZ ;  /* 0x8000000023157210 */ /* 0x000fe40007ffe0ff */
[----:B------:R-:W-:-:S03]  /*1a30*/  IADD3 R16, R0, R16, -R35 ;  /* 0x0000001000107210 */ /* 0x000fc60007ffe823 */
[----:B------:R-:W-:Y:S02]  /*1a40*/  IMAD R17, R4, R21, R17 ;  /* 0x0000001504117224 */ /* 0x000fe400078e0211 */
[----:B------:R-:W0:Y:S01]  /*1a50*/  S2R R4, SR_TID.X ;  /* 0x0000000000047919 */ /* 0x000e220000002100 */
[----:B------:R-:W-:Y:S01]  /*1a60*/  IMAD R20, R20, R25, R16 ;  /* 0x0000001914147224 */ /* 0x000fe200078e0210 */
[C---:B------:R-:W-:Y:S01]  /*1a70*/  ISETP.GE.AND P4, PT, R2.reuse, 0x7, PT ;  /* 0x000000070200780c */ /* 0x040fe20003f86270 */
[----:B------:R-:W-:Y:S01]  /*1a80*/  VIADD R16, R2, 0x2 ;  /* 0x0000000202107836 */ /* 0x000fe20000000000 */
[----:B------:R-:W1:Y:S04]  /*1a90*/  S2UR UR5, SR_CgaCtaId ;  /* 0x00000000000579c3 */ /* 0x000e680000008800 */
[----:B------:R-:W-:-:S02]  /*1aa0*/  SEL R16, R16, RZ, !P4 ;  /* 0x000000ff10107207 */ /* 0x000fc40006000000 */
[----:B------:R-:W-:-:S03]  /*1ab0*/  ISETP.GT.AND P4, PT, R2, 0x6, PT ;  /* 0x000000060200780c */ /* 0x000fc60003f84270 */
[----:B------:R-:W-:-:S10]  /*1ac0*/  VIADD R26, R16, 0x9 ;  /* 0x00000009101a7836 */ /* 0x000fd40000000000 */
[----:B------:R-:W-:-:S05]  /*1ad0*/  @!P4 IMAD.MOV R26, RZ, RZ, R16 ;  /* 0x000000ffff1ac224 */ /* 0x000fca00078e0210 */
[----:B------:R-:W-:Y:S01]  /*1ae0*/  IADD3 R35, R26, -R2, -R35 ;  /* 0x800000021a237210 */ /* 0x000fe20007ffe823 */
[----:B------:R-:W-:-:S03]  /*1af0*/  UMOV UR4, 0x400 ;  /* 0x0000040000047882 */ /* 0x000fc60000000000 */
[----:B------:R-:W-:Y:S02]  /*1b00*/  IADD3 R35, R35, 0x1, R0 ;  /* 0x0000000123237810 */ /* 0x000fe40007ffe000 */
[----:B0-----:R-:W-:Y:S02]  /*1b10*/  SHF.R.U32.HI R31, RZ, 0x4, R4 ;  /* 0x00000004ff1f7819 */ /* 0x001fe40000011604 */
[----:B------:R-:W-:Y:S01]  /*1b20*/  SHF.L.U32 R0, R4, 0x6, RZ ;  /* 0x0000000604007819 */ /* 0x000fe200000006ff */
[----:B-1----:R-:W-:Y:S01]  /*1b30*/  UPRMT UR4, UR5, 0x654, UR4 ;  /* 0x0000065405047896 */ /* 0x002fe20008000004 */
[----:B------:R-:W-:Y:S02]  /*1b40*/  SGXT.U32 R31, R31, 0x3 ;  /* 0x000000031f1f781a */ /* 0x000fe40000000000 */
[----:B------:R-:W-:-:S04]  /*1b50*/  LOP3.LUT R0, R0, 0x3c0, RZ, 0xc0, !PT ;  /* 0x000003c000007812 */ /* 0x000fc800078ec0ff */
[C---:B------:R-:W-:Y:S01]  /*1b60*/  LOP3.LUT R16, R0.reuse, R31, RZ, 0xfc, !PT ;  /* 0x0000001f00107212 */ /* 0x040fe200078efcff */
[----:B------:R-:W-:-:S04]  /*1b70*/  VIADD R31, R0, UR4 ;  /* 0x00000004001f7c36 */ /* 0x000fc80008000000 */
[----:B------:R-:W-:Y:S02]  /*1b80*/  IMAD R0, R16, 0x4, R31 ;  /* 0x0000000410007824 */ /* 0x000fe400078e021f */
[----:B------:R-:W-:-:S04]  /*1b90*/  IMAD.HI R16, R28, 0x66666667, RZ ;  /* 0x666666671c107827 */ /* 0x000fc800078e02ff */
[----:B------:R-:W-:Y:S01]  /*1ba0*/  IMAD R25, R25, R26, R35 ;  /* 0x0000001a19197224 */ /* 0x000fe200078e0223 */
[----:B------:R-:W-:Y:S02]  /*1bb0*/  SHF.R.U32.HI R31, RZ, 0x1f, R16 ;  /* 0x0000001fff1f7819 */ /* 0x000fe40000011610 */
[----:B------:R-:W-:Y:S02]  /*1bc0*/  SHF.L.U32 R26, R4, 0x2, RZ ;  /* 0x00000002041a7819 */ /* 0x000fe400000006ff */
[----:B------:R-:W-:Y:S02]  /*1bd0*/  LEA.HI.SX32 R31, R16, R31, 0x17 ;  /* 0x0000001f101f7211 */ /* 0x000fe400078fbaff */
[----:B------:R-:W-:Y:S02]  /*1be0*/  LOP3.LUT R16, R29, 0x20, RZ, 0xfc, !PT ;  /* 0x000000201d107812 */ /* 0x000fe400078efcff */
[----:B------:R-:W-:Y:S01]  /*1bf0*/  LOP3.LUT R26, R26, 0x1fc, RZ, 0xc0, !PT ;  /* 0x000001fc1a1a7812 */ /* 0x000fe200078ec0ff */
[----:B------:R-:W-:Y:S01]  /*1c00*/  STS [R0], R8 ;  /* 0x0000000800007388 */ /* 0x000fe20000000800 */
[----:B------:R-:W-:Y:S01]  /*1c10*/  ISETP.GE.AND P4, PT, R16, 0x40, PT ;  /* 0x000000401000780c */ /* 0x000fe20003f86270 */
[-C--:B------:R-:W-:Y:S01]  /*1c20*/  IMAD R20, R7, R21.reuse, R20 ;  /* 0x0000001507147224 */ /* 0x080fe200078e0214 */
[----:B------:R-:W-:Y:S01]  /*1c30*/  LOP3.LUT R16, R26, 0x200, RZ, 0xfc, !PT ;  /* 0x000002001a107812 */ /* 0x000fe200078efcff */
[----:B------:R-:W-:Y:S01]  /*1c40*/  STS [R0+0x50], R9 ;  /* 0x0000500900007388 */ /* 0x000fe20000000800 */
[----:B------:R-:W-:Y:S01]  /*1c50*/  I2FP.F32.S32 R17, R17 ;  /* 0x0000001100117245 */ /* 0x000fe20000201400 */
[----:B------:R-:W-:-:S02]  /*1c60*/  IMAD R25, R2, R21, R25 ;  /* 0x0000001502197224 */ /* 0x000fc400078e0219 */
[----:B------:R-:W-:Y:S04]  /*1c70*/  STS [R0+0xa0], R10 ;  /* 0x0000a00a00007388 */ /* 0x000fe80000000800 */
[----:B------:R-:W-:Y:S04]  /*1c80*/  STS [R0+0xf0], R11 ;  /* 0x0000f00b00007388 */ /* 0x000fe80000000800 */
[----:B------:R-:W-:Y:S04]  /*1c90*/  STS [R0+0x20], R12 ;  /* 0x0000200c00007388 */ /* 0x000fe80000000800 */
[----:B------:R-:W-:Y:S04]  /*1ca0*/  STS [R0+0x70], R13 ;  /* 0x0000700d00007388 */ /* 0x000fe80000000800 */
[----:B------:R-:W-:Y:S04]  /*1cb0*/  STS [R0+0xc0], R14 ;  /* 0x0000c00e00007388 */ /* 0x000fe80000000800 */
[----:B------:R-:W-:Y:S01]  /*1cc0*/  STS [R0+0x110], R15 ;  /* 0x0001100f00007388 */ /* 0x000fe20000000800 */
[----:B------:R-:W-:Y:S01]  /*1cd0*/  IMAD R28, R31, -0x500, R28 ;  /* 0xfffffb001f1c7824 */ /* 0x000fe200078e021c */
[----:B------:R-:W-:-:S02]  /*1ce0*/  LOP3.LUT R16, R16, 0x3f0, RZ, 0xc0, !PT ;  /* 0x000003f010107812 */ /* 0x000fc400078ec0ff */
[----:B------:R-:W-:Y:S01]  /*1cf0*/  LOP3.LUT R4, R4, 0x7c, RZ, 0xc0, !PT ;  /* 0x0000007c04047812 */ /* 0x000fe200078ec0ff */
[----:B------:R-:W-:Y:S01]  /*1d00*/  IMAD R28, R31, 0x14000, R28 ;  /* 0x000140001f1c7824 */ /* 0x000fe200078e021c */
[----:B----4-:R-:W-:Y:S01]  /*1d10*/  SEL R44, R44, RZ, P0 ;  /* 0x000000ff2c2c7207 */ /* 0x010fe20000000000 */
[----:B------:R-:W-:Y:S01]  /*1d20*/  VIADD R35, R16, UR4 ;  /* 0x0000000410237c36 */ /* 0x000fe20008000000 */
[----:B------:R-:W-:Y:S01]  /*1d30*/  LEA R31, R4, UR4, 0x2 ;  /* 0x00000004041f7c11 */ /* 0x000fe2000f8e10ff */
[----:B------:R-:W-:Y:S01]  /*1d40*/  IMAD R24, R6, R21, R24 ;  /* 0x0000001506187224 */ /* 0x000fe200078e0218 */
[----:B------:R-:W-:Y:S01]  /*1d50*/  SEL R21, R3, RZ, P5 ;  /* 0x000000ff03157207 */ /* 0x000fe20002800000 */
[----:B------:R-:W-:Y:S01]  /*1d60*/  FADD R33, R33, R44 ;  /* 0x0000002c21217221 */ /* 0x000fe20000000000 */
[C---:B------:R-:W-:Y:S01]  /*1d70*/  LEA R4, R26.reuse, R35, 0x2 ;  /* 0x000000231a047211 */ /* 0x040fe200078e10ff */
[----:B------:R-:W-:Y:S01]  /*1d80*/  BAR.SYNC.DEFER_BLOCKING 0x0 ;  /* 0x0000000000007b1d */ /* 0x000fe20000010000 */
[----:B------:R-:W-:Y:S01]  /*1d90*/  IMAD R16, R26, 0x4, R31 ;  /* 0x000000041a107824 */ /* 0x000fe200078e021f */
[----:B------:R-:W-:-:S02]  /*1da0*/  SEL R26, R19, RZ, P1 ;  /* 0x000000ff131a7207 */ /* 0x000fc40000800000 */
[----:B------:R-:W-:Y:S02]  /*1db0*/  SEL R19, R22, RZ, P1 ;  /* 0x000000ff16137207 */ /* 0x000fe40000800000 */
[----:B------:R-:W-:Y:S02]  /*1dc0*/  SEL R23, R23, RZ, P1 ;  /* 0x000000ff17177207 */ /* 0x000fe40000800000 */
[C---:B------:R-:W-:Y:S01]  /*1dd0*/  ISETP.GE.AND P1, PT, R29.reuse, 0x40, PT ;  /* 0x000000401d00780c */ /* 0x040fe20003f26270 */
[----:B------:R-:W-:Y:S01]  /*1de0*/  IMAD R29, R29, 0x500, R28 ;  /* 0x000005001d1d7824 */ /* 0x000fe200078e021c */
[----:B------:R-:W-:Y:S02]  /*1df0*/  SEL R45, R45, RZ, P6 ;  /* 0x000000ff2d2d7207 */ /* 0x000fe40003000000 */
[----:B-----5:R-:W-:Y:S02]  /*1e00*/  SEL R3, R27, RZ, P2 ;  /* 0x000000ff1b037207 */ /* 0x020fe40001000000 */
[----:B------:R-:W-:-:S02]  /*1e10*/  I2FP.F32.S32 R27, R24 ;  /* 0x00000018001b7245 */ /* 0x000fc40000201400 */
[----:B------:R-:W-:Y:S02]  /*1e20*/  I2FP.F32.S32 R28, R25 ;  /* 0x00000019001c7245 */ /* 0x000fe40000201400 */
[----:B------:R-:W-:Y:S01]  /*1e30*/  SEL R22, R5, RZ, P2 ;  /* 0x000000ff05167207 */ /* 0x000fe20001000000 */
[----:B------:R-:W-:Y:S01]  /*1e40*/  FADD R32, R32, R45 ;  /* 0x0000002d20207221 */ /* 0x000fe20000000000 */
[----:B------:R-:W0:Y:S04]  /*1e50*/  LDS.128 R8, [R16] ;  /* 0x0000000010087984 */ /* 0x000e280000000c00 */
[----:B------:R-:W1:Y:S01]  /*1e60*/  LDS.128 R12, [R4+0x800] ;  /* 0x00080000040c7984 */ /* 0x000e620000000c00 */
[----:B------:R-:W-:Y:S01]  /*1e70*/  FADD R26, R41, R26 ;  /* 0x0000001a291a7221 */ /* 0x000fe20000000000 */
[----:B------:R-:W-:-:S03]  /*1e80*/  FADD R24, R18, R3 ;  /* 0x0000000312187221 */ /* 0x000fc60000000000 */
[----:B------:R-:W-:Y:S01]  /*1e90*/  FADD R26, R26, R21 ;  /* 0x000000151a1a7221 */ /* 0x000fe20000000000 */
[----:B------:R-:W-:-:S04]  /*1ea0*/  FADD R19, R40, R19 ;  /* 0x0000001328137221 */ /* 0x000fc80000000000 */
[----:B------:R-:W-:Y:S01]  /*1eb0*/  FADD R22, R19, R22 ;  /* 0x0000001613167221 */ /* 0x000fe20000000000 */
[----:B--2---:R-:W-:Y:S02]  /*1ec0*/  SEL R2, R39, RZ, P6 ;  /* 0x000000ff27027207 */ /* 0x004fe40003000000 */
[----:B---3--:R-:W-:Y:S02]  /*1ed0*/  SEL R7, R34, RZ, P3 ;  /* 0x000000ff22077207 */ /* 0x008fe40001800000 */
[----:B------:R-:W-:Y:S01]  /*1ee0*/  FSETP.GT.AND P3, PT, |R17|, 8.50705917302346158658e+37, PT ;  /* 0x7e8000001100780b */ /* 0x000fe20003f64200 */
[----:B------:R-:W-:Y:S02]  /*1ef0*/  FADD R37, R37, R2 ;  /* 0x0000000225257221 */ /* 0x000fe40000000000 */
[----:B------:R-:W-:Y:S01]  /*1f00*/  FADD R42, R42, R7 ;  /* 0x000000072a2a7221 */ /* 0x000fe20000000000 */
[----:B------:R-:W-:Y:S02]  /*1f10*/  SEL R7, R38, RZ, P0 ;  /* 0x000000ff26077207 */ /* 0x000fe40000000000 */
[----:B------:R-:W-:-:S02]  /*1f20*/  FSETP.GEU.AND P0, PT, |R17|, 1.175494350822287508e-38, PT ;  /* 0x008000001100780b */ /* 0x000fc40003f0e200 */
[----:B------:R-:W-:Y:S02]  /*1f30*/  I2FP.F32.S32 R2, R20 ;  /* 0x0000001400027245 */ /* 0x000fe40000201400 */
[----:B------:R-:W-:Y:S01]  /*1f40*/  SEL R43, R43, RZ, P5 ;  /* 0x000000ff2b2b7207 */ /* 0x000fe20002800000 */
[----:B------:R-:W-:Y:S01]  /*1f50*/  FADD R36, R36, R7 ;  /* 0x0000000724247221 */ /* 0x000fe20000000000 */
[----:B------:R-:W-:Y:S01]  /*1f60*/  FSETP.GT.AND P5, PT, |R2|, 8.50705917302346158658e+37, PT ;  /* 0x7e8000000200780b */ /* 0x000fe20003fa4200 */
[----:B------:R-:W-:Y:S01]  /*1f70*/  @P3 FMUL R17, R17, 0.25 ;  /* 0x3e80000011113820 */ /* 0x000fe20000400000 */
[----:B------:R-:W-:Y:S01]  /*1f80*/  @P3 FMUL R33, R33, 0.25 ;  /* 0x3e80000021213820 */ /* 0x000fe20000400000 */
[----:B------:R-:W-:Y:S01]  /*1f90*/  @P3 FMUL R36, R36, 0.25 ;  /* 0x3e80000024243820 */ /* 0x000fe20000400000 */
[----:B------:R-:W-:Y:S01]  /*1fa0*/  FSETP.GEU.AND P2, PT, |R2|, 1.175494350822287508e-38, PT ;  /* 0x008000000200780b */ /* 0x000fe20003f4e200 */
[----:B------:R-:W2:Y:S01]  /*1fb0*/  LDC.64 R6, c[0x0][0x218] ;  /* 0x00008600ff067b82 */ /* 0x000ea20000000a00 */
[----:B------:R-:W-:Y:S01]  /*1fc0*/  FSETP.GT.AND P6, PT, |R27|, 8.50705917302346158658e+37, PT ;  /* 0x7e8000001b00780b */ /* 0x000fe20003fc4200 */
[----:B------:R-:W-:Y:S01]  /*1fd0*/  @!P0 FMUL R17, R17, 16777216 ;  /* 0x4b80000011118820 */ /* 0x000fe20000400000 */
[----:B------:R-:W-:Y:S01]  /*1fe0*/  @!P0 FMUL R33, R33, 16777216 ;  /* 0x4b80000021218820 */ /* 0x000fe20000400000 */
[----:B------:R-:W-:Y:S01]  /*1ff0*/  @!P0 FMUL R36, R36, 16777216 ;  /* 0x4b80000024248820 */ /* 0x000fe20000400000 */
[----:B------:R-:W-:-:S02]  /*2000*/  FSETP.GT.AND P0, PT, |R28|, 8.50705917302346158658e+37, PT ;  /* 0x7e8000001c00780b */ /* 0x000fc40003f04200 */
[----:B------:R-:W-:Y:S01]  /*2010*/  FSETP.GEU.AND P3, PT, |R27|, 1.175494350822287508e-38, PT ;  /* 0x008000001b00780b */ /* 0x000fe20003f6e200 */
[----:B------:R-:W-:Y:S01]  /*2020*/  @P5 FMUL R2, R2, 0.25 ;  /* 0x3e80000002025820 */ /* 0x000fe20000400000 */
[----:B------:R-:W-:Y:S01]  /*2030*/  @P5 FMUL R32, R32, 0.25 ;  /* 0x3e80000020205820 */ /* 0x000fe20000400000 */
[----:B------:R-:W-:Y:S01]  /*2040*/  @P5 FMUL R37, R37, 0.25 ;  /* 0x3e80000025255820 */ /* 0x000fe20000400000 */
[----:B------:R-:W-:Y:S01]  /*2050*/  FSETP.GEU.AND P5, PT, |R28|, 1.175494350822287508e-38, PT ;  /* 0x008000001c00780b */ /* 0x000fe20003fae200 */
[----:B------:R-:W-:Y:S01]  /*2060*/  @!P2 FMUL R2, R2, 16777216 ;  /* 0x4b8000000202a820 */ /* 0x000fe20000400000 */
[----:B------:R-:W3:Y:S01]  /*2070*/  LDC.64 R20, c[0x0][0x220] ;  /* 0x00008800ff147b82 */ /* 0x000ee20000000a00 */
[----:B------:R-:W-:-:S04]  /*2080*/  @P6 FMUL R27, R27, 0.25 ;  /* 0x3e8000001b1b6820 */ /* 0x000fc80000400000 */
[----:B------:R-:W-:Y:S01]  /*2090*/  @P0 FMUL R28, R28, 0.25 ;  /* 0x3e8000001c1c0820 */ /* 0x000fe20000400000 */
[----:B------:R4:W5:Y:S01]  /*20a0*/  MUFU.RCP R25, R2 ;  /* 0x0000000200197308 */ /* 0x0009620000001000 */
[----:B------:R-:W-:-:S04]  /*20b0*/  @!P3 FMUL R27, R27, 16777216 ;  /* 0x4b8000001b1bb820 */ /* 0x000fc80000400000 */
[----:B------:R-:W-:Y:S01]  /*20c0*/  @!P5 FMUL R28, R28, 16777216 ;  /* 0x4b8000001c1cd820 */ /* 0x000fe20000400000 */
[----:B----4-:R-:W4:Y:S02]  /*20d0*/  LDC.64 R2, c[0x0][0x228] ;  /* 0x00008a00ff027b82 */ /* 0x010f240000000a00 */
[----:B------:R-:W0:Y:S01]  /*20e0*/  MUFU.RCP R17, R17 ;  /* 0x0000001100117308 */ /* 0x000e220000001000 */
[----:B------:R-:W-:Y:S01]  /*20f0*/  @!P2 FMUL R32, R32, 16777216 ;  /* 0x4b8000002020a820 */ /* 0x000fe20000400000 */
[----:B------:R-:W-:-:S06]  /*2100*/  @!P2 FMUL R37, R37, 16777216 ;  /* 0x4b8000002525a820 */ /* 0x000fcc0000400000 */
[----:B------:R-:W0:Y:S01]  /*2110*/  MUFU.RCP R27, R27 ;  /* 0x0000001b001b7308 */ /* 0x000e220000001000 */
[----:B------:R-:W-:-:S07]  /*2120*/  @P6 FMUL R24, R24, 0.25 ;  /* 0x3e80000018186820 */ /* 0x000fce0000400000 */
[----:B------:R-:W1:Y:S01]  /*2130*/  MUFU.RCP R28, R28 ;  /* 0x0000001c001c7308 */ /* 0x000e620000001000 */
[----:B------:R-:W-:Y:S01]  /*2140*/  @P6 FMUL R22, R22, 0.25 ;  /* 0x3e80000016166820 */ /* 0x000fe20000400000 */
[----:B------:R-:W-:Y:S01]  /*2150*/  @P0 FMUL R26, R26, 0.25 ;  /* 0x3e8000001a1a0820 */ /* 0x000fe20000400000 */
[----:B------:R-:W-:Y:S01]  /*2160*/  FADD R42, R42, R23 ;  /* 0x000000172a2a7221 */ /* 0x000fe20000000000 */
[C---:B-----5:R-:W-:Y:S01]  /*2170*/  FMUL R23, R25.reuse, R32 ;  /* 0x0000002019177220 */ /* 0x060fe20000400000 */
[----:B------:R-:W-:Y:S01]  /*2180*/  FMUL R37, R25, R37 ;  /* 0x0000002519257220 */ /* 0x000fe20000400000 */
[----:B------:R-:W-:Y:S02]  /*2190*/  VIADD R25, R29, 0xa000 ;  /* 0x0000a0001d197836 */ /* 0x000fe40000000000 */
[----:B------:R-:W-:Y:S01]  /*21a0*/  @!P3 FMUL R24, R24, 16777216 ;  /* 0x4b8000001818b820 */ /* 0x000fe20000400000 */
[----:B------:R-:W-:Y:S01]  /*21b0*/  @!P3 FMUL R22, R22, 16777216 ;  /* 0x4b8000001616b820 */ /* 0x000fe20000400000 */
[----:B------:R-:W-:Y:S01]  /*21c0*/  @!P5 FMUL R26, R26, 16777216 ;  /* 0x4b8000001a1ad820 */ /* 0x000fe20000400000 */
[----:B0-----:R-:W-:Y:S01]  /*21d0*/  FMUL R5, R17, R33 ;  /* 0x0000002111057220 */ /* 0x001fe20000400000 */
[----:B--2---:R-:W-:-:S04]  /*21e0*/  IMAD.WIDE R18, R29, 0x4, R6 ;  /* 0x000000041d127825 */ /* 0x004fc800078e0206 */
[C---:B------:R-:W-:Y:S01]  /*21f0*/  FMUL R33, R27.reuse, R24 ;  /* 0x000000181b217220 */ /* 0x040fe20000400000 */
[----:B------:R-:W-:Y:S01]  /*2200*/  FMUL R39, R27, R22 ;  /* 0x000000161b277220 */ /* 0x000fe20000400000 */
[----:B-1----:R-:W-:Y:S01]  /*2210*/  FMUL R35, R28, R26 ;  /* 0x0000001a1c237220 */ /* 0x002fe20000400000 */
[----:B------:R-:W-:Y:S01]  /*2220*/  IMAD.WIDE R6, R25, 0x4, R6 ;  /* 0x0000000419067825 */ /* 0x000fe200078e0206 */
[----:B------:R-:W-:Y:S03]  /*2230*/  @!P1 STG.E.128 desc[UR6][R18.64], R8 ;  /* 0x0000000812009986 */ /* 0x000fe6000c101d06 */
[--C-:B---3--:R-:W-:Y:S01]  /*2240*/  IMAD.WIDE R26, R29, 0x4, R20.reuse ;  /* 0x000000041d1a7825 */ /* 0x108fe200078e0214 */
[----:B------:R0:W-:Y:S03]  /*2250*/  @!P4 STG.E.128 desc[UR6][R6.64], R12 ;  /* 0x0000000c0600c986 */ /* 0x0001e6000c101d06 */
[----:B------:R-:W-:Y:S01]  /*2260*/  IMAD.WIDE R20, R25, 0x4, R20 ;  /* 0x0000000419147825 */ /* 0x000fe200078e0214 */
[----:B------:R-:W-:Y:S03]  /*2270*/  @!P1 STG.E.128 desc[UR6][R26.64], R8 ;  /* 0x000000081a009986 */ /* 0x000fe6000c101d06 */
[--C-:B----4-:R-:W-:Y:S01]  /*2280*/  IMAD.WIDE R30, R29, 0x4, R2.reuse ;  /* 0x000000041d1e7825 */ /* 0x110fe200078e0202 */
[----:B------:R-:W-:Y:S03]  /*2290*/  @!P4 STG.E.128 desc[UR6][R20.64], R12 ;  /* 0x0000000c1400c986 */ /* 0x000fe6000c101d06 */
[----:B------:R-:W-:Y:S01]  /*22a0*/  IMAD.WIDE R2, R25, 0x4, R2 ;  /* 0x0000000419027825 */ /* 0x000fe200078e0202 */
[----:B------:R-:W-:Y:S04]  /*22b0*/  @!P1 STG.E.128 desc[UR6][R30.64], R8 ;  /* 0x000000081e009986 */ /* 0x000fe8000c101d06 */
[----:B------:R1:W-:Y:S01]  /*22c0*/  @!P4 STG.E.128 desc[UR6][R2.64], R12 ;  /* 0x0000000c0200c986 */ /* 0x0003e2000c101d06 */
[----:B------:R-:W-:Y:S01]  /*22d0*/  FADD R43, R42, R43 ;  /* 0x0000002b2a2b7221 */ /* 0x000fe20000000000 */
[----:B------:R-:W-:Y:S01]  /*22e0*/  FMUL R17, R17, R36 ;  /* 0x0000002411117220 */ /* 0x000fe20000400000 */
[----:B0-----:R-:W1:Y:S08]  /*22f0*/  LDC.64 R6, c[0x0][0x230] ;  /* 0x00008c00ff067b82 */ /* 0x001e700000000a00 */
[----:B------:R-:W-:Y:S01]  /*2300*/  BAR.SYNC.DEFER_BLOCKING 0x0 ;  /* 0x0000000000007b1d */ /* 0x000fe20000010000 */
[----:B------:R-:W-:-:S04]  /*2310*/  @P0 FMUL R43, R43, 0.25 ;  /* 0x3e8000002b2b0820 */ /* 0x000fc80000400000 */
[----:B------:R-:W-:-:S04]  /*2320*/  @!P5 FMUL R43, R43, 16777216 ;  /* 0x4b8000002b2bd820 */ /* 0x000fc80000400000 */
[----:B------:R-:W-:Y:S01]  /*2330*/  FMUL R43, R28, R43 ;  /* 0x0000002b1c2b7220 */ /* 0x000fe20000400000 */
[----:B------:R-:W-:Y:S04]  /*2340*/  STS [R0], R5 ;  /* 0x0000000500007388 */ /* 0x000fe80000000800 */
[----:B------:R-:W-:Y:S04]  /*2350*/  STS [R0+0x50], R23 ;  /* 0x0000501700007388 */ /* 0x000fe80000000800 */
[----:B------:R-:W-:Y:S04]  /*2360*/  STS [R0+0xf0], R35 ;  /* 0x0000f02300007388 */ /* 0x000fe80000000800 */
[----:B------:R-:W-:Y:S04]  /*2370*/  STS [R0+0x20], R17 ;  /* 0x0000201100007388 */ /* 0x000fe80000000800 */
[----:B------:R-:W-:Y:S04]  /*2380*/  STS [R0+0x70], R37 ;  /* 0x0000702500007388 */ /* 0x000fe80000000800 */
[----:B------:R-:W-:Y:S04]  /*2390*/  STS [R0+0x110], R43 ;  /* 0x0001102b00007388 */ /* 0x000fe80000000800 */
[----:B------:R-:W-:Y:S04]  /*23a0*/  STS [R0+0xa0], R33 ;  /* 0x0000a02100007388 */ /* 0x000fe80000000800 */
[----:B------:R-:W-:Y:S01]  /*23b0*/  STS [R0+0xc0], R39 ;  /* 0x0000c02700007388 */ /* 0x000fe20000000800 */
[----:B------:R-:W-:Y:S06]  /*23c0*/  BAR.SYNC.DEFER_BLOCKING 0x0 ;  /* 0x0000000000007b1d */ /* 0x000fec0000010000 */
[----:B------:R-:W0:Y:S01]  /*23d0*/  LDS.128 R8, [R16] ;  /* 0x0000000010087984 */ /* 0x000e220000000c00 */
[----:B-1----:R-:W-:-:S05]  /*23e0*/  IMAD.WIDE R2, R29, 0x4, R6 ;  /* 0x000000041d027825 */ /* 0x002fca00078e0206 */
[----:B0-----:R0:W-:Y:S02]  /*23f0*/  @!P1 STG.E.128 desc[UR6][R2.64], R8 ;  /* 0x0000000802009986 */ /* 0x0011e4000c101d06 */
[----:B0-----:R-:W-:Y:S05]  /*2400*/  @P4 EXIT ;  /* 0x000000000000494d */ /* 0x001fea0003800000 */
[----:B0-----:R-:W0:Y:S01]  /*2410*/  LDS.128 R8, [R4+0x800] ;  /* 0x0008000004087984 */ /* 0x001e220000000c00 */
[----:B------:R-:W-:-:S05]  /*2420*/  IMAD.WIDE R2, R25, 0x4, R6 ;  /* 0x0000000419027825 */ /* 0x000fca00078e0206 */
[----:B0-----:R-:W-:Y:S01]  /*2430*/  STG.E.128 desc[UR6][R2.64], R8 ;  /* 0x0000000802007986 */ /* 0x001fe2000c101d06 */
[----:B------:R-:W-:Y:S05]  /*2440*/  EXIT ;  /* 0x000000000000794d */ /* 0x000fea0003800000 */
.L_x_0:
[----:B------:R-:W-:-:S00]  /*2450*/  BRA `(.L_x_0) ;  /* 0xfffffffc00fc7947 */ /* 0x000fc0000383ffff */
[----:B------:R-:W-:-:S00]  /*2460*/  NOP ;  /* 0x0000000000007918 */ /* 0x000fc00000000000 */
        /* <DEDUP_REMOVED lines=9> */
.L_x_1:


//--------------------- .nv.shared.triton_poi_fused_avg_pool2d_convolution_44 --------------------------
	.section	.nv.shared.triton_poi_fused_avg_pool2d_convolution_44,"aw",@nobits
	.sectionflags	@""
	.align	16
	.zero		1024


//--------------------- .nv.constant0.triton_poi_fused_avg_pool2d_convolution_44 --------------------------
	.section	.nv.constant0.triton_poi_fused_avg_pool2d_convolution_44,"a",@progbits
	.sectionflags	@""
	.align	4
.nv.constant0.triton_poi_fused_avg_pool2d_convolution_44:
	.zero		576
